//
// Generated by NVIDIA NVVM Compiler
//
// Compiler Build ID: CL-36424714
// Cuda compilation tools, release 13.0, V13.0.88
// Based on NVVM 20.0.0
//

.version 9.0
.target sm_100
.address_size 64

	// .globl	_Z5POTF2Pdii

.visible .entry _Z5POTF2Pdii(
	.param .u64 .ptr .align 1 _Z5POTF2Pdii_param_0,
	.param .u32 _Z5POTF2Pdii_param_1,
	.param .u32 _Z5POTF2Pdii_param_2
)
{
	.reg .pred 	%p<16>;
	.reg .b16 	%rs<17>;
	.reg .b32 	%r<60>;
	.reg .b64 	%rd<52>;
	.reg .b64 	%fd<81>;

	ld.param.u64 	%rd3, [_Z5POTF2Pdii_param_0];
	ld.param.u32 	%r27, [_Z5POTF2Pdii_param_1];
	ld.param.u32 	%r28, [_Z5POTF2Pdii_param_2];
	cvta.to.global.u64 	%rd1, %rd3;
	mov.u32 	%r1, %tid.x;
	setp.lt.s32 	%p1, %r28, 1;
	@%p1 bra 	$L__BB0_19;
	mul.lo.s32 	%r2, %r27, %r1;
	add.s32 	%r3, %r28, -2;
	cvt.u16.u32 	%rs1, %r28;
	shl.b32 	%r4, %r27, 3;
	mov.b32 	%r52, 0;
	mov.b16 	%rs15, 0;
	mul.wide.s32 	%rd45, %r27, 8;
	mov.u16 	%rs16, %rs15;
$L__BB0_2:
	not.b32 	%r30, %r52;
	add.s32 	%r6, %r28, %r30;
	setp.ne.s32 	%p2, %r1, %r52;
	@%p2 bra 	$L__BB0_4;
	add.s32 	%r31, %r2, %r1;
	mul.wide.s32 	%rd4, %r31, 8;
	add.s64 	%rd5, %rd1, %rd4;
	ld.global.f64 	%fd1, [%rd5];
	sqrt.rn.f64 	%fd2, %fd1;
	st.global.f64 	[%rd5], %fd2;
$L__BB0_4:
	setp.ge.u32 	%p3, %r1, %r28;
	bar.sync 	0;
	setp.le.u32 	%p4, %r1, %r52;
	or.pred  	%p5, %p3, %p4;
	@%p5 bra 	$L__BB0_18;
	mul.lo.s32 	%r32, %r52, %r27;
	add.s32 	%r33, %r32, %r1;
	mul.wide.s32 	%rd6, %r33, 8;
	add.s64 	%rd2, %rd1, %rd6;
	ld.global.f64 	%fd3, [%rd2];
	add.s32 	%r34, %r32, %r52;
	mul.wide.s32 	%rd7, %r34, 8;
	add.s64 	%rd8, %rd1, %rd7;
	ld.global.f64 	%fd4, [%rd8];
	div.rn.f64 	%fd5, %fd3, %fd4;
	st.global.f64 	[%rd2], %fd5;
	add.s32 	%r35, %r52, %r2;
	mul.wide.s32 	%rd9, %r35, 8;
	add.s64 	%rd10, %rd1, %rd9;
	st.global.f64 	[%rd10], %fd5;
	bar.sync 	0;
	add.s32 	%r58, %r52, 1;
	setp.ge.s32 	%p6, %r58, %r28;
	@%p6 bra 	$L__BB0_18;
	sub.s32 	%r36, %r3, %r52;
	setp.lt.u32 	%p7, %r36, 7;
	@%p7 bra 	$L__BB0_10;
	and.b32  	%r37, %r6, -8;
	neg.s32 	%r55, %r37;
	mul.lo.s32 	%r38, %r27, %r58;
	add.s32 	%r54, %r1, %r38;
	add.s32 	%r53, %r52, %r38;
	mov.u32 	%r56, %r52;
$L__BB0_8:
	.pragma "nounroll";
	ld.global.f64 	%fd6, [%rd2];
	mul.wide.s32 	%rd11, %r53, 8;
	add.s64 	%rd12, %rd1, %rd11;
	ld.global.f64 	%fd7, [%rd12];
	mul.f64 	%fd8, %fd6, %fd7;
	mul.wide.s32 	%rd13, %r54, 8;
	add.s64 	%rd14, %rd1, %rd13;
	ld.global.f64 	%fd9, [%rd14];
	sub.f64 	%fd10, %fd9, %fd8;
	st.global.f64 	[%rd14], %fd10;
	ld.global.f64 	%fd11, [%rd2];
	mul.wide.s32 	%rd15, %r27, 8;
	add.s64 	%rd16, %rd12, %rd15;
	ld.global.f64 	%fd12, [%rd16];
	mul.f64 	%fd13, %fd11, %fd12;
	add.s64 	%rd17, %rd14, %rd15;
	ld.global.f64 	%fd14, [%rd17];
	sub.f64 	%fd15, %fd14, %fd13;
	st.global.f64 	[%rd17], %fd15;
	ld.global.f64 	%fd16, [%rd2];
	add.s64 	%rd18, %rd16, %rd15;
	ld.global.f64 	%fd17, [%rd18];
	mul.f64 	%fd18, %fd16, %fd17;
	add.s64 	%rd19, %rd17, %rd15;
	ld.global.f64 	%fd19, [%rd19];
	sub.f64 	%fd20, %fd19, %fd18;
	st.global.f64 	[%rd19], %fd20;
	ld.global.f64 	%fd21, [%rd2];
	add.s64 	%rd20, %rd18, %rd15;
	ld.global.f64 	%fd22, [%rd20];
	mul.f64 	%fd23, %fd21, %fd22;
	add.s64 	%rd21, %rd19, %rd15;
	ld.global.f64 	%fd24, [%rd21];
	sub.f64 	%fd25, %fd24, %fd23;
	st.global.f64 	[%rd21], %fd25;
	ld.global.f64 	%fd26, [%rd2];
	add.s64 	%rd22, %rd20, %rd15;
	ld.global.f64 	%fd27, [%rd22];
	mul.f64 	%fd28, %fd26, %fd27;
	add.s64 	%rd23, %rd21, %rd15;
	ld.global.f64 	%fd29, [%rd23];
	sub.f64 	%fd30, %fd29, %fd28;
	st.global.f64 	[%rd23], %fd30;
	ld.global.f64 	%fd31, [%rd2];
	add.s64 	%rd24, %rd22, %rd15;
	ld.global.f64 	%fd32, [%rd24];
	mul.f64 	%fd33, %fd31, %fd32;
	add.s64 	%rd25, %rd23, %rd15;
	ld.global.f64 	%fd34, [%rd25];
	sub.f64 	%fd35, %fd34, %fd33;
	st.global.f64 	[%rd25], %fd35;
	ld.global.f64 	%fd36, [%rd2];
	add.s64 	%rd26, %rd24, %rd15;
	ld.global.f64 	%fd37, [%rd26];
	mul.f64 	%fd38, %fd36, %fd37;
	add.s64 	%rd27, %rd25, %rd15;
	ld.global.f64 	%fd39, [%rd27];
	sub.f64 	%fd40, %fd39, %fd38;
	st.global.f64 	[%rd27], %fd40;
	ld.global.f64 	%fd41, [%rd2];
	add.s64 	%rd28, %rd26, %rd15;
	ld.global.f64 	%fd42, [%rd28];
	mul.f64 	%fd43, %fd41, %fd42;
	add.s64 	%rd29, %rd27, %rd15;
	ld.global.f64 	%fd44, [%rd29];
	sub.f64 	%fd45, %fd44, %fd43;
	st.global.f64 	[%rd29], %fd45;
	add.s32 	%r56, %r56, 8;
	add.s32 	%r55, %r55, 8;
	add.s32 	%r54, %r54, %r4;
	add.s32 	%r53, %r53, %r4;
	setp.ne.s32 	%p8, %r55, 0;
	@%p8 bra 	$L__BB0_8;
	add.s32 	%r58, %r56, 1;
$L__BB0_10:
	and.b32  	%r39, %r6, 7;
	setp.eq.s32 	%p9, %r39, 0;
	@%p9 bra 	$L__BB0_18;
	not.b16 	%rs10, %rs16;
	add.s16 	%rs11, %rs10, %rs1;
	cvt.u32.u16 	%r40, %rs11;
	and.b32  	%r21, %r40, 7;
	add.s32 	%r41, %r21, -1;
	setp.lt.u32 	%p10, %r41, 3;
	@%p10 bra 	$L__BB0_13;
	ld.global.f64 	%fd46, [%rd2];
	mul.lo.s32 	%r42, %r58, %r27;
	add.s32 	%r43, %r42, %r52;
	mul.wide.s32 	%rd30, %r43, 8;
	add.s64 	%rd31, %rd1, %rd30;
	ld.global.f64 	%fd47, [%rd31];
	mul.f64 	%fd48, %fd46, %fd47;
	add.s32 	%r44, %r42, %r1;
	mul.wide.s32 	%rd32, %r44, 8;
	add.s64 	%rd33, %rd1, %rd32;
	ld.global.f64 	%fd49, [%rd33];
	sub.f64 	%fd50, %fd49, %fd48;
	st.global.f64 	[%rd33], %fd50;
	ld.global.f64 	%fd51, [%rd2];
	mul.wide.s32 	%rd34, %r27, 8;
	add.s64 	%rd35, %rd31, %rd34;
	ld.global.f64 	%fd52, [%rd35];
	mul.f64 	%fd53, %fd51, %fd52;
	add.s64 	%rd36, %rd33, %rd34;
	ld.global.f64 	%fd54, [%rd36];
	sub.f64 	%fd55, %fd54, %fd53;
	st.global.f64 	[%rd36], %fd55;
	ld.global.f64 	%fd56, [%rd2];
	add.s64 	%rd37, %rd35, %rd34;
	ld.global.f64 	%fd57, [%rd37];
	mul.f64 	%fd58, %fd56, %fd57;
	add.s64 	%rd38, %rd36, %rd34;
	ld.global.f64 	%fd59, [%rd38];
	sub.f64 	%fd60, %fd59, %fd58;
	st.global.f64 	[%rd38], %fd60;
	ld.global.f64 	%fd61, [%rd2];
	add.s64 	%rd39, %rd37, %rd34;
	ld.global.f64 	%fd62, [%rd39];
	mul.f64 	%fd63, %fd61, %fd62;
	add.s64 	%rd40, %rd38, %rd34;
	ld.global.f64 	%fd64, [%rd40];
	sub.f64 	%fd65, %fd64, %fd63;
	st.global.f64 	[%rd40], %fd65;
	add.s32 	%r58, %r58, 4;
$L__BB0_13:
	and.b32  	%r45, %r21, 3;
	setp.eq.s32 	%p11, %r45, 0;
	@%p11 bra 	$L__BB0_18;
	xor.b16  	%rs12, %rs15, 3;
	add.s16 	%rs5, %rs12, %rs1;
	and.b16  	%rs13, %rs5, 3;
	setp.eq.s16 	%p12, %rs13, 1;
	@%p12 bra 	$L__BB0_16;
	ld.global.f64 	%fd66, [%rd2];
	mul.lo.s32 	%r46, %r58, %r27;
	add.s32 	%r47, %r46, %r52;
	mul.wide.s32 	%rd41, %r47, 8;
	add.s64 	%rd42, %rd1, %rd41;
	ld.global.f64 	%fd67, [%rd42];
	mul.f64 	%fd68, %fd66, %fd67;
	add.s32 	%r48, %r46, %r1;
	mul.wide.s32 	%rd43, %r48, 8;
	add.s64 	%rd44, %rd1, %rd43;
	ld.global.f64 	%fd69, [%rd44];
	sub.f64 	%fd70, %fd69, %fd68;
	st.global.f64 	[%rd44], %fd70;
	ld.global.f64 	%fd71, [%rd2];
	add.s64 	%rd46, %rd42, %rd45;
	ld.global.f64 	%fd72, [%rd46];
	mul.f64 	%fd73, %fd71, %fd72;
	add.s64 	%rd47, %rd44, %rd45;
	ld.global.f64 	%fd74, [%rd47];
	sub.f64 	%fd75, %fd74, %fd73;
	st.global.f64 	[%rd47], %fd75;
	add.s32 	%r58, %r58, 2;
$L__BB0_16:
	and.b16  	%rs14, %rs5, 1;
	setp.eq.b16 	%p13, %rs14, 1;
	not.pred 	%p14, %p13;
	@%p14 bra 	$L__BB0_18;
	ld.global.f64 	%fd76, [%rd2];
	mul.lo.s32 	%r49, %r58, %r27;
	add.s32 	%r50, %r49, %r52;
	mul.wide.s32 	%rd48, %r50, 8;
	add.s64 	%rd49, %rd1, %rd48;
	ld.global.f64 	%fd77, [%rd49];
	mul.f64 	%fd78, %fd76, %fd77;
	add.s32 	%r51, %r49, %r1;
	mul.wide.s32 	%rd50, %r51, 8;
	add.s64 	%rd51, %rd1, %rd50;
	ld.global.f64 	%fd79, [%rd51];
	sub.f64 	%fd80, %fd79, %fd78;
	st.global.f64 	[%rd51], %fd80;
$L__BB0_18:
	bar.sync 	0;
	add.s32 	%r52, %r52, 1;
	setp.ne.s32 	%p15, %r52, %r28;
	add.s16 	%rs16, %rs16, 1;
	add.s16 	%rs15, %rs15, 1;
	@%p15 bra 	$L__BB0_2;
$L__BB0_19:
	ret;

}
	// .globl	_Z4TRSMcPdiS_iii
.visible .entry _Z4TRSMcPdiS_iii(
	.param .u8 _Z4TRSMcPdiS_iii_param_0,
	.param .u64 .ptr .align 1 _Z4TRSMcPdiS_iii_param_1,
	.param .u32 _Z4TRSMcPdiS_iii_param_2,
	.param .u64 .ptr .align 1 _Z4TRSMcPdiS_iii_param_3,
	.param .u32 _Z4TRSMcPdiS_iii_param_4,
	.param .u32 _Z4TRSMcPdiS_iii_param_5,
	.param .u32 _Z4TRSMcPdiS_iii_param_6
)
{
	.reg .pred 	%p<31>;
	.reg .b16 	%rs<22>;
	.reg .b32 	%r<91>;
	.reg .b64 	%rd<73>;
	.reg .b64 	%fd<143>;

	ld.param.s8 	%rs9, [_Z4TRSMcPdiS_iii_param_0];
	ld.param.u64 	%rd3, [_Z4TRSMcPdiS_iii_param_1];
	ld.param.u32 	%r37, [_Z4TRSMcPdiS_iii_param_2];
	ld.param.u64 	%rd4, [_Z4TRSMcPdiS_iii_param_3];
	ld.param.u32 	%r38, [_Z4TRSMcPdiS_iii_param_4];
	ld.param.u32 	%r39, [_Z4TRSMcPdiS_iii_param_5];
	ld.param.u32 	%r40, [_Z4TRSMcPdiS_iii_param_6];
	cvta.to.global.u64 	%rd1, %rd3;
	cvta.to.global.u64 	%rd2, %rd4;
	mov.u32 	%r41, %tid.x;
	mov.u32 	%r42, %ctaid.x;
	mov.u32 	%r43, %ntid.x;
	mad.lo.s32 	%r77, %r42, %r43, %r41;
	mov.u32 	%r44, %nctaid.x;
	mul.lo.s32 	%r2, %r43, %r44;
	setp.eq.s16 	%p1, %rs9, 117;
	@%p1 bra 	$L__BB1_20;
	setp.ne.s16 	%p2, %rs9, 108;
	@%p2 bra 	$L__BB1_8;
	setp.ge.s32 	%p3, %r77, %r40;
	setp.lt.s32 	%p4, %r39, 1;
	or.pred  	%p5, %p3, %p4;
	@%p5 bra 	$L__BB1_8;
	mul.wide.s32 	%rd29, %r37, 8;
$L__BB1_4:
	mul.lo.s32 	%r4, %r77, %r38;
	mov.b32 	%r78, 0;
	mov.b16 	%rs18, 0;
	mov.u16 	%rs19, %rs18;
$L__BB1_5:
	setp.eq.s32 	%p6, %r78, 0;
	mov.f64 	%fd128, 0d0000000000000000;
	@%p6 bra 	$L__BB1_6;
	bra.uni 	$L__BB1_9;
$L__BB1_6:
	add.s32 	%r60, %r78, %r4;
	mul.wide.s32 	%rd35, %r60, 8;
	add.s64 	%rd36, %rd2, %rd35;
	ld.global.f64 	%fd72, [%rd36];
	sub.f64 	%fd73, %fd72, %fd128;
	st.global.f64 	[%rd36], %fd73;
	mad.lo.s32 	%r61, %r78, %r37, %r78;
	mul.wide.s32 	%rd37, %r61, 8;
	add.s64 	%rd38, %rd1, %rd37;
	ld.global.f64 	%fd74, [%rd38];
	div.rn.f64 	%fd75, %fd73, %fd74;
	st.global.f64 	[%rd36], %fd75;
	add.s32 	%r78, %r78, 1;
	setp.eq.s32 	%p15, %r78, %r39;
	add.s16 	%rs19, %rs19, 1;
	add.s16 	%rs18, %rs18, 1;
	@%p15 bra 	$L__BB1_7;
	bra.uni 	$L__BB1_5;
$L__BB1_7:
	add.s32 	%r77, %r77, %r2;
	setp.lt.s32 	%p16, %r77, %r40;
	@%p16 bra 	$L__BB1_4;
$L__BB1_8:
	ret;
$L__BB1_9:
	setp.lt.u32 	%p7, %r78, 8;
	mov.f64 	%fd128, 0d0000000000000000;
	mov.b32 	%r80, 0;
	@%p7 bra 	$L__BB1_12;
	and.b32  	%r80, %r78, 2147483640;
	mov.f64 	%fd128, 0d0000000000000000;
	mov.b32 	%r79, 0;
$L__BB1_11:
	.pragma "nounroll";
	add.s32 	%r48, %r79, %r4;
	mul.wide.s32 	%rd5, %r48, 8;
	add.s64 	%rd6, %rd2, %rd5;
	ld.global.f64 	%fd29, [%rd6];
	mad.lo.s32 	%r49, %r79, %r37, %r78;
	mul.wide.s32 	%rd7, %r49, 8;
	add.s64 	%rd8, %rd1, %rd7;
	ld.global.f64 	%fd30, [%rd8];
	fma.rn.f64 	%fd31, %fd29, %fd30, %fd128;
	ld.global.f64 	%fd32, [%rd6+8];
	add.s64 	%rd10, %rd8, %rd29;
	ld.global.f64 	%fd33, [%rd10];
	fma.rn.f64 	%fd34, %fd32, %fd33, %fd31;
	ld.global.f64 	%fd35, [%rd6+16];
	add.s64 	%rd11, %rd10, %rd29;
	ld.global.f64 	%fd36, [%rd11];
	fma.rn.f64 	%fd37, %fd35, %fd36, %fd34;
	ld.global.f64 	%fd38, [%rd6+24];
	add.s64 	%rd12, %rd11, %rd29;
	ld.global.f64 	%fd39, [%rd12];
	fma.rn.f64 	%fd40, %fd38, %fd39, %fd37;
	ld.global.f64 	%fd41, [%rd6+32];
	add.s64 	%rd13, %rd12, %rd29;
	ld.global.f64 	%fd42, [%rd13];
	fma.rn.f64 	%fd43, %fd41, %fd42, %fd40;
	ld.global.f64 	%fd44, [%rd6+40];
	add.s64 	%rd14, %rd13, %rd29;
	ld.global.f64 	%fd45, [%rd14];
	fma.rn.f64 	%fd46, %fd44, %fd45, %fd43;
	ld.global.f64 	%fd47, [%rd6+48];
	add.s64 	%rd15, %rd14, %rd29;
	ld.global.f64 	%fd48, [%rd15];
	fma.rn.f64 	%fd49, %fd47, %fd48, %fd46;
	ld.global.f64 	%fd50, [%rd6+56];
	add.s64 	%rd16, %rd15, %rd29;
	ld.global.f64 	%fd51, [%rd16];
	fma.rn.f64 	%fd128, %fd50, %fd51, %fd49;
	add.s32 	%r79, %r79, 8;
	setp.eq.s32 	%p8, %r79, %r80;
	@%p8 bra 	$L__BB1_12;
	bra.uni 	$L__BB1_11;
$L__BB1_12:
	and.b32  	%r50, %r78, 7;
	setp.eq.s32 	%p9, %r50, 0;
	@%p9 bra 	$L__BB1_6;
	cvt.u32.u16 	%r51, %rs19;
	and.b32  	%r11, %r51, 7;
	add.s32 	%r52, %r11, -1;
	setp.lt.u32 	%p10, %r52, 3;
	@%p10 bra 	$L__BB1_15;
	add.s32 	%r53, %r80, %r4;
	mul.wide.s32 	%rd17, %r53, 8;
	add.s64 	%rd18, %rd2, %rd17;
	ld.global.f64 	%fd53, [%rd18];
	mad.lo.s32 	%r54, %r80, %r37, %r78;
	mul.wide.s32 	%rd19, %r54, 8;
	add.s64 	%rd20, %rd1, %rd19;
	ld.global.f64 	%fd54, [%rd20];
	fma.rn.f64 	%fd55, %fd53, %fd54, %fd128;
	ld.global.f64 	%fd56, [%rd18+8];
	add.s64 	%rd22, %rd20, %rd29;
	ld.global.f64 	%fd57, [%rd22];
	fma.rn.f64 	%fd58, %fd56, %fd57, %fd55;
	ld.global.f64 	%fd59, [%rd18+16];
	add.s64 	%rd23, %rd22, %rd29;
	ld.global.f64 	%fd60, [%rd23];
	fma.rn.f64 	%fd61, %fd59, %fd60, %fd58;
	ld.global.f64 	%fd62, [%rd18+24];
	add.s64 	%rd24, %rd23, %rd29;
	ld.global.f64 	%fd63, [%rd24];
	fma.rn.f64 	%fd128, %fd62, %fd63, %fd61;
	add.s32 	%r80, %r80, 4;
$L__BB1_15:
	and.b32  	%r55, %r11, 3;
	setp.eq.s32 	%p11, %r55, 0;
	@%p11 bra 	$L__BB1_6;
	and.b16  	%rs12, %rs18, 3;
	setp.eq.s16 	%p12, %rs12, 1;
	@%p12 bra 	$L__BB1_18;
	add.s32 	%r56, %r80, %r4;
	mul.wide.s32 	%rd25, %r56, 8;
	add.s64 	%rd26, %rd2, %rd25;
	ld.global.f64 	%fd65, [%rd26];
	mad.lo.s32 	%r57, %r80, %r37, %r78;
	mul.wide.s32 	%rd27, %r57, 8;
	add.s64 	%rd28, %rd1, %rd27;
	ld.global.f64 	%fd66, [%rd28];
	fma.rn.f64 	%fd67, %fd65, %fd66, %fd128;
	ld.global.f64 	%fd68, [%rd26+8];
	add.s64 	%rd30, %rd28, %rd29;
	ld.global.f64 	%fd69, [%rd30];
	fma.rn.f64 	%fd128, %fd68, %fd69, %fd67;
	add.s32 	%r80, %r80, 2;
$L__BB1_18:
	and.b16  	%rs13, %rs18, 1;
	setp.eq.b16 	%p13, %rs13, 1;
	not.pred 	%p14, %p13;
	@%p14 bra 	$L__BB1_6;
	add.s32 	%r58, %r80, %r4;
	mul.wide.s32 	%rd31, %r58, 8;
	add.s64 	%rd32, %rd2, %rd31;
	ld.global.f64 	%fd70, [%rd32];
	mad.lo.s32 	%r59, %r80, %r37, %r78;
	mul.wide.s32 	%rd33, %r59, 8;
	add.s64 	%rd34, %rd1, %rd33;
	ld.global.f64 	%fd71, [%rd34];
	fma.rn.f64 	%fd128, %fd70, %fd71, %fd128;
	bra.uni 	$L__BB1_6;
$L__BB1_20:
	setp.ge.s32 	%p17, %r77, %r40;
	setp.lt.s32 	%p18, %r39, 1;
	or.pred  	%p19, %p17, %p18;
	@%p19 bra 	$L__BB1_8;
	shl.b32 	%r17, %r38, 3;
	mul.wide.s32 	%rd63, %r38, 8;
$L__BB1_22:
	mov.b32 	%r84, 0;
	mov.b16 	%rs20, 0;
	mov.u16 	%rs21, %rs20;
$L__BB1_23:
	setp.eq.s32 	%p20, %r84, 0;
	mov.f64 	%fd136, 0d0000000000000000;
	@%p20 bra 	$L__BB1_24;
	bra.uni 	$L__BB1_26;
$L__BB1_24:
	mad.lo.s32 	%r75, %r84, %r38, %r77;
	mul.wide.s32 	%rd69, %r75, 8;
	add.s64 	%rd70, %rd2, %rd69;
	ld.global.f64 	%fd123, [%rd70];
	sub.f64 	%fd124, %fd123, %fd136;
	st.global.f64 	[%rd70], %fd124;
	mad.lo.s32 	%r76, %r84, %r37, %r84;
	mul.wide.s32 	%rd71, %r76, 8;
	add.s64 	%rd72, %rd1, %rd71;
	ld.global.f64 	%fd125, [%rd72];
	div.rn.f64 	%fd126, %fd124, %fd125;
	st.global.f64 	[%rd70], %fd126;
	add.s32 	%r84, %r84, 1;
	setp.eq.s32 	%p29, %r84, %r39;
	add.s16 	%rs21, %rs21, 1;
	add.s16 	%rs20, %rs20, 1;
	@%p29 bra 	$L__BB1_25;
	bra.uni 	$L__BB1_23;
$L__BB1_25:
	add.s32 	%r77, %r77, %r2;
	setp.lt.s32 	%p30, %r77, %r40;
	@%p30 bra 	$L__BB1_22;
	bra.uni 	$L__BB1_8;
$L__BB1_26:
	mul.lo.s32 	%r28, %r84, %r37;
	setp.lt.u32 	%p21, %r84, 8;
	mov.f64 	%fd136, 0d0000000000000000;
	mov.b32 	%r89, 0;
	@%p21 bra 	$L__BB1_29;
	and.b32  	%r64, %r84, -8;
	neg.s32 	%r87, %r64;
	mov.f64 	%fd136, 0d0000000000000000;
	mov.u32 	%r85, %r77;
	mov.u32 	%r86, %r28;
$L__BB1_28:
	.pragma "nounroll";
	and.b32  	%r89, %r84, 2147483640;
	mul.wide.s32 	%rd39, %r85, 8;
	add.s64 	%rd40, %rd2, %rd39;
	ld.global.f64 	%fd80, [%rd40];
	mul.wide.s32 	%rd41, %r86, 8;
	add.s64 	%rd42, %rd1, %rd41;
	ld.global.f64 	%fd81, [%rd42];
	fma.rn.f64 	%fd82, %fd80, %fd81, %fd136;
	mul.wide.s32 	%rd43, %r38, 8;
	add.s64 	%rd44, %rd40, %rd43;
	ld.global.f64 	%fd83, [%rd44];
	ld.global.f64 	%fd84, [%rd42+8];
	fma.rn.f64 	%fd85, %fd83, %fd84, %fd82;
	add.s64 	%rd45, %rd44, %rd43;
	ld.global.f64 	%fd86, [%rd45];
	ld.global.f64 	%fd87, [%rd42+16];
	fma.rn.f64 	%fd88, %fd86, %fd87, %fd85;
	add.s64 	%rd46, %rd45, %rd43;
	ld.global.f64 	%fd89, [%rd46];
	ld.global.f64 	%fd90, [%rd42+24];
	fma.rn.f64 	%fd91, %fd89, %fd90, %fd88;
	add.s64 	%rd47, %rd46, %rd43;
	ld.global.f64 	%fd92, [%rd47];
	ld.global.f64 	%fd93, [%rd42+32];
	fma.rn.f64 	%fd94, %fd92, %fd93, %fd91;
	add.s64 	%rd48, %rd47, %rd43;
	ld.global.f64 	%fd95, [%rd48];
	ld.global.f64 	%fd96, [%rd42+40];
	fma.rn.f64 	%fd97, %fd95, %fd96, %fd94;
	add.s64 	%rd49, %rd48, %rd43;
	ld.global.f64 	%fd98, [%rd49];
	ld.global.f64 	%fd99, [%rd42+48];
	fma.rn.f64 	%fd100, %fd98, %fd99, %fd97;
	add.s64 	%rd50, %rd49, %rd43;
	ld.global.f64 	%fd101, [%rd50];
	ld.global.f64 	%fd102, [%rd42+56];
	fma.rn.f64 	%fd136, %fd101, %fd102, %fd100;
	add.s32 	%r87, %r87, 8;
	add.s32 	%r86, %r86, 8;
	add.s32 	%r85, %r85, %r17;
	setp.eq.s32 	%p22, %r87, 0;
	@%p22 bra 	$L__BB1_29;
	bra.uni 	$L__BB1_28;
$L__BB1_29:
	and.b32  	%r65, %r84, 7;
	setp.eq.s32 	%p23, %r65, 0;
	@%p23 bra 	$L__BB1_24;
	cvt.u32.u16 	%r66, %rs21;
	and.b32  	%r31, %r66, 7;
	add.s32 	%r67, %r31, -1;
	setp.lt.u32 	%p24, %r67, 3;
	@%p24 bra 	$L__BB1_32;
	mad.lo.s32 	%r68, %r89, %r38, %r77;
	mul.wide.s32 	%rd51, %r68, 8;
	add.s64 	%rd52, %rd2, %rd51;
	ld.global.f64 	%fd104, [%rd52];
	add.s32 	%r69, %r89, %r28;
	mul.wide.s32 	%rd53, %r69, 8;
	add.s64 	%rd54, %rd1, %rd53;
	ld.global.f64 	%fd105, [%rd54];
	fma.rn.f64 	%fd106, %fd104, %fd105, %fd136;
	add.s64 	%rd56, %rd52, %rd63;
	ld.global.f64 	%fd107, [%rd56];
	ld.global.f64 	%fd108, [%rd54+8];
	fma.rn.f64 	%fd109, %fd107, %fd108, %fd106;
	add.s64 	%rd57, %rd56, %rd63;
	ld.global.f64 	%fd110, [%rd57];
	ld.global.f64 	%fd111, [%rd54+16];
	fma.rn.f64 	%fd112, %fd110, %fd111, %fd109;
	add.s64 	%rd58, %rd57, %rd63;
	ld.global.f64 	%fd113, [%rd58];
	ld.global.f64 	%fd114, [%rd54+24];
	fma.rn.f64 	%fd136, %fd113, %fd114, %fd112;
	add.s32 	%r89, %r89, 4;
$L__BB1_32:
	and.b32  	%r70, %r31, 3;
	setp.eq.s32 	%p25, %r70, 0;
	@%p25 bra 	$L__BB1_24;
	and.b16  	%rs16, %rs20, 3;
	setp.eq.s16 	%p26, %rs16, 1;
	@%p26 bra 	$L__BB1_35;
	mad.lo.s32 	%r71, %r89, %r38, %r77;
	mul.wide.s32 	%rd59, %r71, 8;
	add.s64 	%rd60, %rd2, %rd59;
	ld.global.f64 	%fd116, [%rd60];
	add.s32 	%r72, %r89, %r28;
	mul.wide.s32 	%rd61, %r72, 8;
	add.s64 	%rd62, %rd1, %rd61;
	ld.global.f64 	%fd117, [%rd62];
	fma.rn.f64 	%fd118, %fd116, %fd117, %fd136;
	add.s64 	%rd64, %rd60, %rd63;
	ld.global.f64 	%fd119, [%rd64];
	ld.global.f64 	%fd120, [%rd62+8];
	fma.rn.f64 	%fd136, %fd119, %fd120, %fd118;
	add.s32 	%r89, %r89, 2;
$L__BB1_35:
	and.b16  	%rs17, %rs20, 1;
	setp.eq.b16 	%p27, %rs17, 1;
	not.pred 	%p28, %p27;
	@%p28 bra 	$L__BB1_24;
	mad.lo.s32 	%r73, %r89, %r38, %r77;
	mul.wide.s32 	%rd65, %r73, 8;
	add.s64 	%rd66, %rd2, %rd65;
	ld.global.f64 	%fd121, [%rd66];
	add.s32 	%r74, %r89, %r28;
	mul.wide.s32 	%rd67, %r74, 8;
	add.s64 	%rd68, %rd1, %rd67;
	ld.global.f64 	%fd122, [%rd68];
	fma.rn.f64 	%fd136, %fd121, %fd122, %fd136;
	bra.uni 	$L__BB1_24;

}
	// .globl	_Z4RKSYPdiii
.visible .entry _Z4RKSYPdiii(
	.param .u64 .ptr .align 1 _Z4RKSYPdiii_param_0,
	.param .u32 _Z4RKSYPdiii_param_1,
	.param .u32 _Z4RKSYPdiii_param_2,
	.param .u32 _Z4RKSYPdiii_param_3
)
{
	.reg .pred 	%p<14>;
	.reg .b32 	%r<61>;
	.reg .b64 	%rd<41>;
	.reg .b64 	%fd<69>;

	ld.param.u64 	%rd3, [_Z4RKSYPdiii_param_0];
	ld.param.u32 	%r26, [_Z4RKSYPdiii_param_1];
	ld.param.u32 	%r27, [_Z4RKSYPdiii_param_2];
	ld.param.u32 	%r28, [_Z4RKSYPdiii_param_3];
	mov.u32 	%r29, %tid.x;
	mov.u32 	%r30, %ctaid.x;
	mov.u32 	%r31, %ntid.x;
	mad.lo.s32 	%r1, %r30, %r31, %r29;
	mov.u32 	%r32, %tid.y;
	mov.u32 	%r33, %ctaid.y;
	mov.u32 	%r34, %ntid.y;
	mad.lo.s32 	%r53, %r33, %r34, %r32;
	mul.lo.s32 	%r3, %r27, %r26;
	add.s32 	%r35, %r26, %r28;
	sub.s32 	%r4, %r27, %r35;
	setp.ge.s32 	%p1, %r53, %r4;
	@%p1 bra 	$L__BB2_5;
	setp.lt.s32 	%p2, %r28, 1;
	@%p2 bra 	$L__BB2_5;
	cvta.to.global.u64 	%rd4, %rd3;
	cvt.s64.s32 	%rd5, %r26;
	cvt.s64.s32 	%rd6, %r3;
	add.s64 	%rd7, %rd6, %rd5;
	shl.b64 	%rd8, %rd7, 3;
	add.s64 	%rd1, %rd8, %rd4;
	and.b32  	%r5, %r28, 7;
	and.b32  	%r6, %r28, 2147483640;
	shl.b32 	%r7, %r27, 3;
	add.s64 	%rd2, %rd1, 32;
	mul.wide.s32 	%rd33, %r27, 8;
$L__BB2_3:
	setp.lt.s32 	%p3, %r1, %r4;
	@%p3 bra 	$L__BB2_6;
$L__BB2_4:
	mov.u32 	%r51, %ntid.y;
	mov.u32 	%r52, %nctaid.y;
	mad.lo.s32 	%r53, %r51, %r52, %r53;
	setp.lt.s32 	%p13, %r53, %r4;
	@%p13 bra 	$L__BB2_3;
$L__BB2_5:
	ret;
$L__BB2_6:
	add.s32 	%r36, %r53, %r28;
	mul.lo.s32 	%r10, %r36, %r27;
	mov.u32 	%r54, %r1;
$L__BB2_7:
	setp.lt.u32 	%p4, %r28, 8;
	add.s32 	%r12, %r54, %r28;
	mov.f64 	%fd68, 0d0000000000000000;
	mov.b32 	%r59, 0;
	@%p4 bra 	$L__BB2_10;
	and.b32  	%r38, %r28, 2147483640;
	neg.s32 	%r57, %r38;
	mov.f64 	%fd68, 0d0000000000000000;
	mov.u32 	%r55, %r10;
	mov.u32 	%r56, %r12;
$L__BB2_9:
	.pragma "nounroll";
	mul.wide.s32 	%rd9, %r55, 8;
	add.s64 	%rd10, %rd2, %rd9;
	ld.global.f64 	%fd16, [%rd10+-32];
	mul.wide.s32 	%rd11, %r56, 8;
	add.s64 	%rd12, %rd1, %rd11;
	ld.global.f64 	%fd17, [%rd12];
	fma.rn.f64 	%fd18, %fd16, %fd17, %fd68;
	ld.global.f64 	%fd19, [%rd10+-24];
	mul.wide.s32 	%rd13, %r27, 8;
	add.s64 	%rd14, %rd12, %rd13;
	ld.global.f64 	%fd20, [%rd14];
	fma.rn.f64 	%fd21, %fd19, %fd20, %fd18;
	ld.global.f64 	%fd22, [%rd10+-16];
	add.s64 	%rd15, %rd14, %rd13;
	ld.global.f64 	%fd23, [%rd15];
	fma.rn.f64 	%fd24, %fd22, %fd23, %fd21;
	ld.global.f64 	%fd25, [%rd10+-8];
	add.s64 	%rd16, %rd15, %rd13;
	ld.global.f64 	%fd26, [%rd16];
	fma.rn.f64 	%fd27, %fd25, %fd26, %fd24;
	ld.global.f64 	%fd28, [%rd10];
	add.s64 	%rd17, %rd16, %rd13;
	ld.global.f64 	%fd29, [%rd17];
	fma.rn.f64 	%fd30, %fd28, %fd29, %fd27;
	ld.global.f64 	%fd31, [%rd10+8];
	add.s64 	%rd18, %rd17, %rd13;
	ld.global.f64 	%fd32, [%rd18];
	fma.rn.f64 	%fd33, %fd31, %fd32, %fd30;
	ld.global.f64 	%fd34, [%rd10+16];
	add.s64 	%rd19, %rd18, %rd13;
	ld.global.f64 	%fd35, [%rd19];
	fma.rn.f64 	%fd36, %fd34, %fd35, %fd33;
	ld.global.f64 	%fd37, [%rd10+24];
	add.s64 	%rd20, %rd19, %rd13;
	ld.global.f64 	%fd38, [%rd20];
	fma.rn.f64 	%fd68, %fd37, %fd38, %fd36;
	add.s32 	%r57, %r57, 8;
	add.s32 	%r56, %r56, %r7;
	add.s32 	%r55, %r55, 8;
	setp.ne.s32 	%p5, %r57, 0;
	mov.u32 	%r59, %r6;
	@%p5 bra 	$L__BB2_9;
$L__BB2_10:
	setp.eq.s32 	%p6, %r5, 0;
	@%p6 bra 	$L__BB2_18;
	add.s32 	%r39, %r5, -1;
	setp.lt.u32 	%p7, %r39, 3;
	@%p7 bra 	$L__BB2_13;
	add.s32 	%r40, %r59, %r10;
	mul.wide.s32 	%rd21, %r40, 8;
	add.s64 	%rd22, %rd1, %rd21;
	ld.global.f64 	%fd40, [%rd22];
	mad.lo.s32 	%r41, %r59, %r27, %r12;
	mul.wide.s32 	%rd23, %r41, 8;
	add.s64 	%rd24, %rd1, %rd23;
	ld.global.f64 	%fd41, [%rd24];
	fma.rn.f64 	%fd42, %fd40, %fd41, %fd68;
	ld.global.f64 	%fd43, [%rd22+8];
	add.s64 	%rd26, %rd24, %rd33;
	ld.global.f64 	%fd44, [%rd26];
	fma.rn.f64 	%fd45, %fd43, %fd44, %fd42;
	ld.global.f64 	%fd46, [%rd22+16];
	add.s64 	%rd27, %rd26, %rd33;
	ld.global.f64 	%fd47, [%rd27];
	fma.rn.f64 	%fd48, %fd46, %fd47, %fd45;
	ld.global.f64 	%fd49, [%rd22+24];
	add.s64 	%rd28, %rd27, %rd33;
	ld.global.f64 	%fd50, [%rd28];
	fma.rn.f64 	%fd68, %fd49, %fd50, %fd48;
	add.s32 	%r59, %r59, 4;
$L__BB2_13:
	and.b32  	%r42, %r28, 3;
	setp.eq.s32 	%p8, %r42, 0;
	@%p8 bra 	$L__BB2_18;
	setp.eq.s32 	%p9, %r42, 1;
	@%p9 bra 	$L__BB2_16;
	add.s32 	%r43, %r59, %r10;
	mul.wide.s32 	%rd29, %r43, 8;
	add.s64 	%rd30, %rd1, %rd29;
	ld.global.f64 	%fd52, [%rd30];
	mad.lo.s32 	%r44, %r59, %r27, %r12;
	mul.wide.s32 	%rd31, %r44, 8;
	add.s64 	%rd32, %rd1, %rd31;
	ld.global.f64 	%fd53, [%rd32];
	fma.rn.f64 	%fd54, %fd52, %fd53, %fd68;
	ld.global.f64 	%fd55, [%rd30+8];
	add.s64 	%rd34, %rd32, %rd33;
	ld.global.f64 	%fd56, [%rd34];
	fma.rn.f64 	%fd68, %fd55, %fd56, %fd54;
	add.s32 	%r59, %r59, 2;
$L__BB2_16:
	and.b32  	%r45, %r28, 1;
	setp.eq.b32 	%p10, %r45, 1;
	not.pred 	%p11, %p10;
	@%p11 bra 	$L__BB2_18;
	add.s32 	%r46, %r59, %r10;
	mul.wide.s32 	%rd35, %r46, 8;
	add.s64 	%rd36, %rd1, %rd35;
	ld.global.f64 	%fd57, [%rd36];
	mad.lo.s32 	%r47, %r59, %r27, %r12;
	mul.wide.s32 	%rd37, %r47, 8;
	add.s64 	%rd38, %rd1, %rd37;
	ld.global.f64 	%fd58, [%rd38];
	fma.rn.f64 	%fd68, %fd57, %fd58, %fd68;
$L__BB2_18:
	add.s32 	%r48, %r12, %r10;
	mul.wide.s32 	%rd39, %r48, 8;
	add.s64 	%rd40, %rd1, %rd39;
	ld.global.f64 	%fd59, [%rd40];
	sub.f64 	%fd60, %fd59, %fd68;
	st.global.f64 	[%rd40], %fd60;
	mov.u32 	%r49, %ntid.x;
	mov.u32 	%r50, %nctaid.x;
	mad.lo.s32 	%r54, %r49, %r50, %r54;
	setp.lt.s32 	%p12, %r54, %r4;
	@%p12 bra 	$L__BB2_7;
	bra.uni 	$L__BB2_4;

}


// ===== COMPILED SASS (sm_100) =====

	.target	sm_100

	.elftype	@"ET_EXEC"


//--------------------- .note.nv.tkinfo           --------------------------
	.section	.note.nv.tkinfo,"",@"SHT_NOTE"
	.sectionflags	@"SHF_NOTE_NV_TKINFO"
	.tkinfo
        /*0018*/ 	.word	0x00000002
        /*0030*/ 	.string	""
        /*0030*/ 	.string	"ptxas"
        /*0030*/ 	.string	"Cuda compilation tools, release 13.0, V13.0.88"
        /*0030*/ 	.string	"Build cuda_13.0.r13.0/compiler.36424714_0"
        /*0030*/ 	.string	"-arch sm_100 -m 64 "



//--------------------- .note.nv.cuinfo           --------------------------
	.section	.note.nv.cuinfo,"",@"SHT_NOTE"
	.sectionflags	@"SHF_NOTE_NV_CUINFO"
        /*0018*/ 	.short	0x0002
        /*001a*/ 	.short	0x0064
        /*001c*/ 	.short	0x0082
	.zero		2


//--------------------- .nv.info                  --------------------------
	.section	.nv.info,"",@"SHT_CUDA_INFO"
	.align	4


	//----- nvinfo : EIATTR_REGCOUNT
	.align		4
        /*0000*/ 	.byte	0x04, 0x2f
        /*0002*/ 	.short	(.L_1 - .L_0)
	.align		4
.L_0:
        /*0004*/ 	.word	index@(_Z5POTF2Pdii)
        /*0008*/ 	.word	0x00000020


	//----- nvinfo : EIATTR_FRAME_SIZE
	.align		4
.L_1:
        /*000c*/ 	.byte	0x04, 0x11
        /*000e*/ 	.short	(.L_3 - .L_2)
	.align		4
.L_2:
        /*0010*/ 	.word	index@($__internal_2_$__cuda_sm20_dsqrt_rn_f64_mediumpath_v1)
        /*0014*/ 	.word	0x00000000


	//----- nvinfo : EIATTR_FRAME_SIZE
	.align		4
.L_3:
        /*0018*/ 	.byte	0x04, 0x11
        /*001a*/ 	.short	(.L_5 - .L_4)
	.align		4
.L_4:
        /*001c*/ 	.word	index@($__internal_1_$__cuda_sm20_div_rn_f64_full)
        /*0020*/ 	.word	0x00000000


	//----- nvinfo : EIATTR_FRAME_SIZE
	.align		4
.L_5:
        /*0024*/ 	.byte	0x04, 0x11
        /*0026*/ 	.short	(.L_7 - .L_6)
	.align		4
.L_6:
        /*0028*/ 	.word	index@(_Z5POTF2Pdii)
        /*002c*/ 	.word	0x00000000


	//----- nvinfo : EIATTR_REGCOUNT
	.align		4
.L_7:
        /*0030*/ 	.byte	0x04, 0x2f
        /*0032*/ 	.short	(.L_9 - .L_8)
	.align		4
.L_8:
        /*0034*/ 	.word	index@(_Z4TRSMcPdiS_iii)
        /*0038*/ 	.word	0x00000020


	//----- nvinfo : EIATTR_FRAME_SIZE
	.align		4
.L_9:
        /*003c*/ 	.byte	0x04, 0x11
        /*003e*/ 	.short	(.L_11 - .L_10)
	.align		4
.L_10:
        /*0040*/ 	.word	index@($__internal_0_$__cuda_sm20_div_rn_f64_full)
        /*0044*/ 	.word	0x00000000


	//----- nvinfo : EIATTR_FRAME_SIZE
	.align		4
.L_11:
        /*0048*/ 	.byte	0x04, 0x11
        /*004a*/ 	.short	(.L_13 - .L_12)
	.align		4
.L_12:
        /*004c*/ 	.word	index@(_Z4TRSMcPdiS_iii)
        /*0050*/ 	.word	0x00000000


	//----- nvinfo : EIATTR_REGCOUNT
	.align		4
.L_13:
        /*0054*/ 	.byte	0x04, 0x2f
        /*0056*/ 	.short	(.L_15 - .L_14)
	.align		4
.L_14:
        /*0058*/ 	.word	index@(_Z4RKSYPdiii)
        /*005c*/ 	.word	0x00000020


	//----- nvinfo : EIATTR_FRAME_SIZE
	.align		4
.L_15:
        /*0060*/ 	.byte	0x04, 0x11
        /*0062*/ 	.short	(.L_17 - .L_16)
	.align		4
.L_16:
        /*0064*/ 	.word	index@(_Z4RKSYPdiii)
        /*0068*/ 	.word	0x00000000


	//----- nvinfo : EIATTR_MIN_STACK_SIZE
	.align		4
.L_17:
        /*006c*/ 	.byte	0x04, 0x12
        /*006e*/ 	.short	(.L_19 - .L_18)
	.align		4
.L_18:
        /*0070*/ 	.word	index@(_Z4RKSYPdiii)
        /*0074*/ 	.word	0x00000000


	//----- nvinfo : EIATTR_MIN_STACK_SIZE
	.align		4
.L_19:
        /*0078*/ 	.byte	0x04, 0x12
        /*007a*/ 	.short	(.L_21 - .L_20)
	.align		4
.L_20:
        /*007c*/ 	.word	index@(_Z4TRSMcPdiS_iii)
        /*0080*/ 	.word	0x00000000


	//----- nvinfo : EIATTR_MIN_STACK_SIZE
	.align		4
.L_21:
        /*0084*/ 	.byte	0x04, 0x12
        /*0086*/ 	.short	(.L_23 - .L_22)
	.align		4
.L_22:
        /*0088*/ 	.word	index@(_Z5POTF2Pdii)
        /*008c*/ 	.word	0x00000000
.L_23:


//--------------------- .nv.compat                --------------------------
	.section	.nv.compat,"",@"SHT_CUDA_COMPAT_INFO"
	.align	4
        /*0000*/ 	.byte	0x02, 0x09, 0x00, 0x00, 0x02, 0x02, 0x01, 0x00, 0x02, 0x05, 0x05, 0x00, 0x03, 0x07, 0x01, 0x01
        /*0010*/ 	.byte	0x02, 0x03, 0x00, 0x00, 0x02, 0x06, 0x01, 0x00, 0x04, 0x0b, 0x08, 0x00, 0x01, 0x00, 0x00, 0x00
        /*0020*/ 	.byte	0x00, 0x00, 0x00, 0x00


//--------------------- .nv.info._Z4RKSYPdiii     --------------------------
	.section	.nv.info._Z4RKSYPdiii,"",@"SHT_CUDA_INFO"
	.sectionflags	@""
	.align	4


	//----- nvinfo : EIATTR_CUDA_API_VERSION
	.align		4
        /*0000*/ 	.byte	0x04, 0x37
        /*0002*/ 	.short	(.L_25 - .L_24)
.L_24:
        /*0004*/ 	.word	0x00000082


	//----- nvinfo : EIATTR_KPARAM_INFO
	.align		4
.L_25:
        /*0008*/ 	.byte	0x04, 0x17
        /*000a*/ 	.short	(.L_27 - .L_26)
.L_26:
        /*000c*/ 	.word	0x00000000
        /*0010*/ 	.short	0x0003
        /*0012*/ 	.short	0x0010
        /*0014*/ 	.byte	0x00, 0xf0, 0x11, 0x00


	//----- nvinfo : EIATTR_KPARAM_INFO
	.align		4
.L_27:
        /*0018*/ 	.byte	0x04, 0x17
        /*001a*/ 	.short	(.L_29 - .L_28)
.L_28:
        /*001c*/ 	.word	0x00000000
        /*0020*/ 	.short	0x0002
        /*0022*/ 	.short	0x000c
        /*0024*/ 	.byte	0x00, 0xf0, 0x11, 0x00


	//----- nvinfo : EIATTR_KPARAM_INFO
	.align		4
.L_29:
        /*0028*/ 	.byte	0x04, 0x17
        /*002a*/ 	.short	(.L_31 - .L_30)
.L_30:
        /*002c*/ 	.word	0x00000000
        /*0030*/ 	.short	0x0001
        /*0032*/ 	.short	0x0008
        /*0034*/ 	.byte	0x00, 0xf0, 0x11, 0x00


	//----- nvinfo : EIATTR_KPARAM_INFO
	.align		4
.L_31:
        /*0038*/ 	.byte	0x04, 0x17
        /*003a*/ 	.short	(.L_33 - .L_32)
.L_32:
        /*003c*/ 	.word	0x00000000
        /*0040*/ 	.short	0x0000
        /*0042*/ 	.short	0x0000
        /*0044*/ 	.byte	0x00, 0xf5, 0x21, 0x00


	//----- nvinfo : EIATTR_SPARSE_MMA_MASK
	.align		4
.L_33:
        /*0048*/ 	.byte	0x03, 0x50
        /*004a*/ 	.short	0x0000


	//----- nvinfo : EIATTR_MAXREG_COUNT
	.align		4
        /*004c*/ 	.byte	0x03, 0x1b
        /*004e*/ 	.short	0x00ff


	//----- nvinfo : EIATTR_MERCURY_ISA_VERSION
	.align		4
        /*0050*/ 	.byte	0x03, 0x5f
        /*0052*/ 	.short	0x0101


	//----- nvinfo : EIATTR_VRC_CTA_INIT_COUNT
	.align		4
        /*0054*/ 	.byte	0x02, 0x4a
	.zero		1
	.zero		1


	//----- nvinfo : EIATTR_EXIT_INSTR_OFFSETS
	.align		4
        /*0058*/ 	.byte	0x04, 0x1c
        /*005a*/ 	.short	(.L_35 - .L_34)


	//   ....[0]....
.L_34:
        /*005c*/ 	.word	0x000000d0


	//   ....[1]....
        /*0060*/ 	.word	0x000000f0


	//   ....[2]....
        /*0064*/ 	.word	0x000009a0


	//----- nvinfo : EIATTR_CRS_STACK_SIZE
	.align		4
.L_35:
        /*0068*/ 	.byte	0x04, 0x1e
        /*006a*/ 	.short	(.L_37 - .L_36)
.L_36:
        /*006c*/ 	.word	0x00000000


	//----- nvinfo : EIATTR_CBANK_PARAM_SIZE
	.align		4
.L_37:
        /*0070*/ 	.byte	0x03, 0x19
        /*0072*/ 	.short	0x0014


	//----- nvinfo : EIATTR_PARAM_CBANK
	.align		4
        /*0074*/ 	.byte	0x04, 0x0a
        /*0076*/ 	.short	(.L_39 - .L_38)
	.align		4
.L_38:
        /*0078*/ 	.word	index@(.nv.constant0._Z4RKSYPdiii)
        /*007c*/ 	.short	0x0380
        /*007e*/ 	.short	0x0014


	//----- nvinfo : EIATTR_SW_WAR
	.align		4
.L_39:
        /*0080*/ 	.byte	0x04, 0x36
        /*0082*/ 	.short	(.L_41 - .L_40)
.L_40:
        /*0084*/ 	.word	0x00000008
.L_41:


//--------------------- .nv.info._Z4TRSMcPdiS_iii --------------------------
	.section	.nv.info._Z4TRSMcPdiS_iii,"",@"SHT_CUDA_INFO"
	.sectionflags	@""
	.align	4


	//----- nvinfo : EIATTR_CUDA_API_VERSION
	.align		4
        /*0000*/ 	.byte	0x04, 0x37
        /*0002*/ 	.short	(.L_43 - .L_42)
.L_42:
        /*0004*/ 	.word	0x00000082


	//----- nvinfo : EIATTR_KPARAM_INFO
	.align		4
.L_43:
        /*0008*/ 	.byte	0x04, 0x17
        /*000a*/ 	.short	(.L_45 - .L_44)
.L_44:
        /*000c*/ 	.word	0x00000000
        /*0010*/ 	.short	0x0006
        /*0012*/ 	.short	0x0028
        /*0014*/ 	.byte	0x00, 0xf0, 0x11, 0x00


	//----- nvinfo : EIATTR_KPARAM_INFO
	.align		4
.L_45:
        /*0018*/ 	.byte	0x04, 0x17
        /*001a*/ 	.short	(.L_47 - .L_46)
.L_46:
        /*001c*/ 	.word	0x00000000
        /*0020*/ 	.short	0x0005
        /*0022*/ 	.short	0x0024
        /*0024*/ 	.byte	0x00, 0xf0, 0x11, 0x00


	//----- nvinfo : EIATTR_KPARAM_INFO
	.align		4
.L_47:
        /*0028*/ 	.byte	0x04, 0x17
        /*002a*/ 	.short	(.L_49 - .L_48)
.L_48:
        /*002c*/ 	.word	0x00000000
        /*0030*/ 	.short	0x0004
        /*0032*/ 	.short	0x0020
        /*0034*/ 	.byte	0x00, 0xf0, 0x11, 0x00


	//----- nvinfo : EIATTR_KPARAM_INFO
	.align		4
.L_49:
        /*0038*/ 	.byte	0x04, 0x17
        /*003a*/ 	.short	(.L_51 - .L_50)
.L_50:
        /*003c*/ 	.word	0x00000000
        /*0040*/ 	.short	0x0003
        /*0042*/ 	.short	0x0018
        /*0044*/ 	.byte	0x00, 0xf5, 0x21, 0x00


	//----- nvinfo : EIATTR_KPARAM_INFO
	.align		4
.L_51:
        /*0048*/ 	.byte	0x04, 0x17
        /*004a*/ 	.short	(.L_53 - .L_52)
.L_52:
        /*004c*/ 	.word	0x00000000
        /*0050*/ 	.short	0x0002
        /*0052*/ 	.short	0x0010
        /*0054*/ 	.byte	0x00, 0xf0, 0x11, 0x00


	//----- nvinfo : EIATTR_KPARAM_INFO
	.align		4
.L_53:
        /*0058*/ 	.byte	0x04, 0x17
        /*005a*/ 	.short	(.L_55 - .L_54)
.L_54:
        /*005c*/ 	.word	0x00000000
        /*0060*/ 	.short	0x0001
        /*0062*/ 	.short	0x0008
        /*0064*/ 	.byte	0x00, 0xf5, 0x21, 0x00


	//----- nvinfo : EIATTR_KPARAM_INFO
	.align		4
.L_55:
        /*0068*/ 	.byte	0x04, 0x17
        /*006a*/ 	.short	(.L_57 - .L_56)
.L_56:
        /*006c*/ 	.word	0x00000000
        /*0070*/ 	.short	0x0000
        /*0072*/ 	.short	0x0000
        /*0074*/ 	.byte	0x00, 0xf0, 0x05, 0x00


	//----- nvinfo : EIATTR_SPARSE_MMA_MASK
	.align		4
.L_57:
        /*0078*/ 	.byte	0x03, 0x50
        /*007a*/ 	.short	0x0000


	//----- nvinfo : EIATTR_MAXREG_COUNT
	.align		4
        /*007c*/ 	.byte	0x03, 0x1b
        /*007e*/ 	.short	0x00ff


	//----- nvinfo : EIATTR_MERCURY_ISA_VERSION
	.align		4
        /*0080*/ 	.byte	0x03, 0x5f
        /*0082*/ 	.short	0x0101


	//----- nvinfo : EIATTR_VRC_CTA_INIT_COUNT
	.align		4
        /*0084*/ 	.byte	0x02, 0x4a
	.zero		1
	.zero		1


	//----- nvinfo : EIATTR_EXIT_INSTR_OFFSETS
	.align		4
        /*0088*/ 	.byte	0x04, 0x1c
        /*008a*/ 	.short	(.L_59 - .L_58)


	//   ....[0]....
.L_58:
        /*008c*/ 	.word	0x000000d0


	//   ....[1]....
        /*0090*/ 	.word	0x00000130


	//   ....[2]....
        /*0094*/ 	.word	0x00000b70


	//   ....[3]....
        /*0098*/ 	.word	0x00000bc0


	//   ....[4]....
        /*009c*/ 	.word	0x00001630


	//----- nvinfo : EIATTR_CRS_STACK_SIZE
	.align		4
.L_59:
        /*00a0*/ 	.byte	0x04, 0x1e
        /*00a2*/ 	.short	(.L_61 - .L_60)
.L_60:
        /*00a4*/ 	.word	0x00000000


	//----- nvinfo : EIATTR_CBANK_PARAM_SIZE
	.align		4
.L_61:
        /*00a8*/ 	.byte	0x03, 0x19
        /*00aa*/ 	.short	0x002c


	//----- nvinfo : EIATTR_PARAM_CBANK
	.align		4
        /*00ac*/ 	.byte	0x04, 0x0a
        /*00ae*/ 	.short	(.L_63 - .L_62)
	.align		4
.L_62:
        /*00b0*/ 	.word	index@(.nv.constant0._Z4TRSMcPdiS_iii)
        /*00b4*/ 	.short	0x0380
        /*00b6*/ 	.short	0x002c


	//----- nvinfo : EIATTR_SW_WAR
	.align		4
.L_63:
        /*00b8*/ 	.byte	0x04, 0x36
        /*00ba*/ 	.short	(.L_65 - .L_64)
.L_64:
        /*00bc*/ 	.word	0x00000008
.L_65:


//--------------------- .nv.info._Z5POTF2Pdii     --------------------------
	.section	.nv.info._Z5POTF2Pdii,"",@"SHT_CUDA_INFO"
	.sectionflags	@""
	.align	4


	//----- nvinfo : EIATTR_CUDA_API_VERSION
	.align		4
        /*0000*/ 	.byte	0x04, 0x37
        /*0002*/ 	.short	(.L_67 - .L_66)
.L_66:
        /*0004*/ 	.word	0x00000082


	//----- nvinfo : EIATTR_KPARAM_INFO
	.align		4
.L_67:
        /*0008*/ 	.byte	0x04, 0x17
        /*000a*/ 	.short	(.L_69 - .L_68)
.L_68:
        /*000c*/ 	.word	0x00000000
        /*0010*/ 	.short	0x0002
        /*0012*/ 	.short	0x000c
        /*0014*/ 	.byte	0x00, 0xf0, 0x11, 0x00


	//----- nvinfo : EIATTR_KPARAM_INFO
	.align		4
.L_69:
        /*0018*/ 	.byte	0x04, 0x17
        /*001a*/ 	.short	(.L_71 - .L_70)
.L_70:
        /*001c*/ 	.word	0x00000000
        /*0020*/ 	.short	0x0001
        /*0022*/ 	.short	0x0008
        /*0024*/ 	.byte	0x00, 0xf0, 0x11, 0x00


	//----- nvinfo : EIATTR_KPARAM_INFO
	.align		4
.L_71:
        /*0028*/ 	.byte	0x04, 0x17
        /*002a*/ 	.short	(.L_73 - .L_72)
.L_72:
        /*002c*/ 	.word	0x00000000
        /*0030*/ 	.short	0x0000
        /*0032*/ 	.short	0x0000
        /*0034*/ 	.byte	0x00, 0xf5, 0x21, 0x00


	//----- nvinfo : EIATTR_SPARSE_MMA_MASK
	.align		4
.L_73:
        /*0038*/ 	.byte	0x03, 0x50
        /*003a*/ 	.short	0x0000


	//----- nvinfo : EIATTR_MAXREG_COUNT
	.align		4
        /*003c*/ 	.byte	0x03, 0x1b
        /*003e*/ 	.short	0x00ff


	//----- nvinfo : EIATTR_NUM_BARRIERS
	.align		4
        /*0040*/ 	.byte	0x02, 0x4c
        /*0042*/ 	.byte	0x01
	.zero		1


	//----- nvinfo : EIATTR_MERCURY_ISA_VERSION
	.align		4
        /*0044*/ 	.byte	0x03, 0x5f
        /*0046*/ 	.short	0x0101


	//----- nvinfo : EIATTR_VRC_CTA_INIT_COUNT
	.align		4
        /*0048*/ 	.byte	0x02, 0x4a
	.zero		1
	.zero		1


	//----- nvinfo : EIATTR_EXIT_INSTR_OFFSETS
	.align		4
        /*004c*/ 	.byte	0x04, 0x1c
        /*004e*/ 	.short	(.L_75 - .L_74)


	//   ....[0]....
.L_74:
        /*0050*/ 	.word	0x00000030


	//   ....[1]....
        /*0054*/ 	.word	0x00000f50


	//----- nvinfo : EIATTR_CRS_STACK_SIZE
	.align		4
.L_75:
        /*0058*/ 	.byte	0x04, 0x1e
        /*005a*/ 	.short	(.L_77 - .L_76)
.L_76:
        /*005c*/ 	.word	0x00000000


	//----- nvinfo : EIATTR_CBANK_PARAM_SIZE
	.align		4
.L_77:
        /*0060*/ 	.byte	0x03, 0x19
        /*0062*/ 	.short	0x0010


	//----- nvinfo : EIATTR_PARAM_CBANK
	.align		4
        /*0064*/ 	.byte	0x04, 0x0a
        /*0066*/ 	.short	(.L_79 - .L_78)
	.align		4
.L_78:
        /*0068*/ 	.word	index@(.nv.constant0._Z5POTF2Pdii)
        /*006c*/ 	.short	0x0380
        /*006e*/ 	.short	0x0010


	//----- nvinfo : EIATTR_SW_WAR
	.align		4
.L_79:
        /*0070*/ 	.byte	0x04, 0x36
        /*0072*/ 	.short	(.L_81 - .L_80)
.L_80:
        /*0074*/ 	.word	0x00000008
.L_81:


//--------------------- .nv.callgraph             --------------------------
	.section	.nv.callgraph,"",@"SHT_CUDA_CALLGRAPH"
	.align	4
	.sectionentsize	8
	.align		4
        /*0000*/ 	.word	0x00000000
	.align		4
        /*0004*/ 	.word	0xffffffff
	.align		4
        /*0008*/ 	.word	0x00000000
	.align		4
        /*000c*/ 	.word	0xfffffffe
	.align		4
        /*0010*/ 	.word	0x00000000
	.align		4
        /*0014*/ 	.word	0xfffffffd
	.align		4
        /*0018*/ 	.word	0x00000000
	.align		4
        /*001c*/ 	.word	0xfffffffc


//--------------------- .text._Z4RKSYPdiii        --------------------------
	.section	.text._Z4RKSYPdiii,"ax",@progbits
	.align	128
        .global         _Z4RKSYPdiii
        .type           _Z4RKSYPdiii,@function
        .size           _Z4RKSYPdiii,(.L_x_58 - _Z4RKSYPdiii)
        .other          _Z4RKSYPdiii,@"STO_CUDA_ENTRY STV_DEFAULT"
_Z4RKSYPdiii:
.text._Z4RKSYPdiii:
[----:B------:R-:W-:Y:S01]  /*0000*/  LDC R1, c[0x0][0x37c] ;  /* 0x0000df00ff017b82 */ /* 0x000fe20000000800 */
[----:B------:R-:W0:Y:S07]  /*0010*/  S2R R5, SR_TID.Y ;  /* 0x0000000000057919 */ /* 0x000e2e0000002200 */
[----:B------:R-:W1:Y:S01]  /*0020*/  LDC R2, c[0x0][0x360] ;  /* 0x0000d800ff027b82 */ /* 0x000e620000000800 */
[----:B------:R-:W1:Y:S07]  /*0030*/  S2R R3, SR_TID.X ;  /* 0x0000000000037919 */ /* 0x000e6e0000002100 */
[----:B------:R-:W0:Y:S08]  /*0040*/  S2UR UR5, SR_CTAID.Y ;  /* 0x00000000000579c3 */ /* 0x000e300000002600 */
[----:B------:R-:W0:Y:S08]  /*0050*/  LDC R0, c[0x0][0x364] ;  /* 0x0000d900ff007b82 */ /* 0x000e300000000800 */
[----:B------:R-:W2:Y:S08]  /*0060*/  LDC R4, c[0x0][0x390] ;  /* 0x0000e400ff047b82 */ /* 0x000eb00000000800 */
[----:B------:R-:W2:Y:S08]  /*0070*/  LDC.64 R6, c[0x0][0x388] ;  /* 0x0000e200ff067b82 */ /* 0x000eb00000000a00 */
[----:B------:R-:W1:Y:S01]  /*0080*/  S2UR UR4, SR_CTAID.X ;  /* 0x00000000000479c3 */ /* 0x000e620000002500 */
[----:B0-----:R-:W-:Y:S01]  /*0090*/  IMAD R5, R0, UR5, R5 ;  /* 0x0000000500057c24 */ /* 0x001fe2000f8e0205 */
[----:B--2---:R-:W-:-:S04]  /*00a0*/  IADD3 R0, PT, PT, R7, -R6, -R4 ;  /* 0x8000000607007210 */ /* 0x004fc80007ffe804 */
[----:B------:R-:W-:Y:S01]  /*00b0*/  ISETP.GE.AND P0, PT, R5, R0, PT ;  /* 0x000000000500720c */ /* 0x000fe20003f06270 */
[----:B-1----:R-:W-:-:S12]  /*00c0*/  IMAD R3, R2, UR4, R3 ;  /* 0x0000000402037c24 */ /* 0x002fd8000f8e0203 */
[----:B------:R-:W-:Y:S05]  /*00d0*/  @P0 EXIT ;  /* 0x000000000000094d */ /* 0x000fea0003800000 */
[----:B------:R-:W-:-:S13]  /*00e0*/  ISETP.GE.AND P0, PT, R4, 0x1, PT ;  /* 0x000000010400780c */ /* 0x000fda0003f06270 */
[----:B------:R-:W-:Y:S05]  /*00f0*/  @!P0 EXIT ;  /* 0x000000000000894d */ /* 0x000fea0003800000 */
[----:B------:R-:W0:Y:S01]  /*0100*/  LDC.64 R10, c[0x0][0x380] ;  /* 0x0000e000ff0a7b82 */ /* 0x000e220000000a00 */
[----:B------:R-:W-:Y:S01]  /*0110*/  IMAD R7, R6, R7, RZ ;  /* 0x0000000706077224 */ /* 0x000fe200078e02ff */
[----:B------:R-:W1:Y:S04]  /*0120*/  LDCU.64 UR6, c[0x0][0x358] ;  /* 0x00006b00ff0677ac */ /* 0x000e680008000a00 */
[----:B------:R-:W-:Y:S02]  /*0130*/  IADD3 R2, P1, PT, R7, R6, RZ ;  /* 0x0000000607027210 */ /* 0x000fe40007f3e0ff */
[----:B------:R-:W-:-:S04]  /*0140*/  SHF.R.S32.HI R7, RZ, 0x1f, R7 ;  /* 0x0000001fff077819 */ /* 0x000fc80000011407 */
[----:B------:R-:W-:Y:S02]  /*0150*/  LEA.HI.X.SX32 R7, R6, R7, 0x1, P1 ;  /* 0x0000000706077211 */ /* 0x000fe400008f0eff */
[----:B0-----:R-:W-:-:S04]  /*0160*/  LEA R10, P0, R2, R10, 0x3 ;  /* 0x0000000a020a7211 */ /* 0x001fc800078018ff */
[----:B------:R-:W-:Y:S02]  /*0170*/  IADD3 R8, P1, PT, R10, 0x20, RZ ;  /* 0x000000200a087810 */ /* 0x000fe40007f3e0ff */
[----:B------:R-:W-:Y:S02]  /*0180*/  LEA.HI.X R11, R2, R11, R7, 0x3, P0 ;  /* 0x0000000b020b7211 */ /* 0x000fe400000f1c07 */
[----:B------:R-:W-:Y:S02]  /*0190*/  LOP3.LUT R2, R4, 0x7, RZ, 0xc0, !PT ;  /* 0x0000000704027812 */ /* 0x000fe400078ec0ff */
[----:B-1----:R-:W-:-:S07]  /*01a0*/  IADD3.X R9, PT, PT, RZ, R11, RZ, P1, !PT ;  /* 0x0000000bff097210 */ /* 0x002fce0000ffe4ff */
.L_x_7:
[----:B------:R-:W-:Y:S01]  /*01b0*/  ISETP.GE.AND P0, PT, R3, R0, PT ;  /* 0x000000000300720c */ /* 0x000fe20003f06270 */
[----:B------:R-:W-:-:S12]  /*01c0*/  BSSY.RECONVERGENT B0, `(.L_x_0) ;  /* 0x0000078000007945 */ /* 0x000fd80003800200 */
[----:B0-----:R-:W-:Y:S05]  /*01d0*/  @P0 BRA `(.L_x_1) ;  /* 0x0000000400d80947 */ /* 0x001fea0003800000 */
[----:B------:R-:W0:Y:S01]  /*01e0*/  LDCU UR4, c[0x0][0x390] ;  /* 0x00007200ff0477ac */ /* 0x000e220008000800 */
[----:B------:R-:W-:Y:S01]  /*01f0*/  MOV R7, R3 ;  /* 0x0000000300077202 */ /* 0x000fe20000000f00 */
[----:B------:R-:W1:Y:S01]  /*0200*/  LDCU UR5, c[0x0][0x38c] ;  /* 0x00007180ff0577ac */ /* 0x000e620008000800 */
[----:B0-----:R-:W-:-:S04]  /*0210*/  VIADD R4, R5, UR4 ;  /* 0x0000000405047c36 */ /* 0x001fc80008000000 */
[----:B-1----:R-:W-:-:S07]  /*0220*/  IMAD R4, R4, UR5, RZ ;  /* 0x0000000504047c24 */ /* 0x002fce000f8e02ff */
.L_x_6:
[----:B0-----:R-:W0:Y:S01]  /*0230*/  LDC R6, c[0x0][0x390] ;  /* 0x0000e400ff067b82 */ /* 0x001e220000000800 */
[----:B------:R-:W-:Y:S01]  /*0240*/  IMAD.MOV.U32 R24, RZ, RZ, RZ ;  /* 0x000000ffff187224 */ /* 0x000fe200078e00ff */
[----:B------:R-:W-:Y:S02]  /*0250*/  CS2R R18, SRZ ;  /* 0x0000000000127805 */ /* 0x000fe4000001ff00 */
[----:B0-----:R-:W-:Y:S02]  /*0260*/  ISETP.GE.U32.AND P0, PT, R6, 0x8, PT ;  /* 0x000000080600780c */ /* 0x001fe40003f06070 */
[----:B------:R-:W-:-:S11]  /*0270*/  IADD3 R25, PT, PT, R7, R6, RZ ;  /* 0x0000000607197210 */ /* 0x000fd60007ffe0ff */
[----:B------:R-:W-:Y:S05]  /*0280*/  @!P0 BRA `(.L_x_2) ;  /* 0x0000000000b48947 */ /* 0x000fea0003800000 */
[----:B------:R-:W-:Y:S01]  /*0290*/  LOP3.LUT R22, R6, 0x7ffffff8, RZ, 0xc0, !PT ;  /* 0x7ffffff806167812 */ /* 0x000fe200078ec0ff */
[----:B------:R-:W-:Y:S01]  /*02a0*/  IMAD.MOV.U32 R29, RZ, RZ, R4 ;  /* 0x000000ffff1d7224 */ /* 0x000fe200078e0004 */
[----:B------:R-:W-:Y:S02]  /*02b0*/  MOV R23, R25 ;  /* 0x0000001900177202 */ /* 0x000fe40000000f00 */
[----:B------:R-:W-:Y:S01]  /*02c0*/  CS2R R18, SRZ ;  /* 0x0000000000127805 */ /* 0x000fe2000001ff00 */
[----:B------:R-:W-:-:S07]  /*02d0*/  IMAD.MOV R28, RZ, RZ, -R22 ;  /* 0x000000ffff1c7224 */ /* 0x000fce00078e0a16 */
.L_x_3:
[----:B------:R-:W-:Y:S01]  /*02e0*/  IMAD.WIDE R26, R23, 0x8, R10 ;  /* 0x00000008171a7825 */ /* 0x000fe200078e020a */
[----:B------:R-:W0:Y:S03]  /*02f0*/  LDC R24, c[0x0][0x38c] ;  /* 0x0000e300ff187b82 */ /* 0x000e260000000800 */
[----:B------:R-:W-:Y:S01]  /*0300*/  IMAD.WIDE R12, R29, 0x8, R8 ;  /* 0x000000081d0c7825 */ /* 0x000fe200078e0208 */
[----:B------:R0:W2:Y:S04]  /*0310*/  LDG.E.64 R14, desc[UR6][R26.64] ;  /* 0x000000061a0e7981 */ /* 0x0000a8000c1e1b00 */
[----:B------:R-:W2:Y:S01]  /*0320*/  LDG.E.64 R16, desc[UR6][R12.64+-0x20] ;  /* 0xffffe0060c107981 */ /* 0x000ea2000c1e1b00 */
[----:B0-----:R-:W-:Y:S01]  /*0330*/  IMAD.WIDE R26, R24, 0x8, R26 ;  /* 0x00000008181a7825 */ /* 0x001fe200078e021a */
[----:B--2---:R-:W-:-:S02]  /*0340*/  DFMA R18, R16, R14, R18 ;  /* 0x0000000e1012722b */ /* 0x004fc40000000012 */
[----:B------:R-:W2:Y:S04]  /*0350*/  LDG.E.64 R14, desc[UR6][R12.64+-0x18] ;  /* 0xffffe8060c0e7981 */ /* 0x000ea8000c1e1b00 */
[----:B------:R-:W2:Y:S01]  /*0360*/  LDG.E.64 R16, desc[UR6][R26.64] ;  /* 0x000000061a107981 */ /* 0x000ea2000c1e1b00 */
[C---:B------:R-:W-:Y:S01]  /*0370*/  IMAD.WIDE R20, R24.reuse, 0x8, R26 ;  /* 0x0000000818147825 */ /* 0x040fe200078e021a */
[----:B--2---:R-:W-:Y:S02]  /*0380*/  DFMA R16, R14, R16, R18 ;  /* 0x000000100e10722b */ /* 0x004fe40000000012 */
[----:B------:R-:W2:Y:S04]  /*0390*/  LDG.E.64 R14, desc[UR6][R12.64+-0x10] ;  /* 0xfffff0060c0e7981 */ /* 0x000ea8000c1e1b00 */
[----:B------:R0:W2:Y:S02]  /*03a0*/  LDG.E.64 R18, desc[UR6][R20.64] ;  /* 0x0000000614127981 */ /* 0x0000a4000c1e1b00 */
[C---:B0-----:R-:W-:Y:S01]  /*03b0*/  IMAD.WIDE R20, R24.reuse, 0x8, R20 ;  /* 0x0000000818147825 */ /* 0x041fe200078e0214 */
[----:B--2---:R-:W-:Y:S01]  /*03c0*/  DFMA R18, R14, R18, R16 ;  /* 0x000000120e12722b */ /* 0x004fe20000000010 */
[----:B------:R-:W2:Y:S04]  /*03d0*/  LDG.E.64 R14, desc[UR6][R12.64+-0x8] ;  /* 0xfffff8060c0e7981 */ /* 0x000ea8000c1e1b00 */
[----:B------:R-:W2:Y:S01]  /*03e0*/  LDG.E.64 R16, desc[UR6][R20.64] ;  /* 0x0000000614107981 */ /* 0x000ea2000c1e1b00 */
[----:B------:R-:W-:-:S02]  /*03f0*/  IMAD.WIDE R26, R24, 0x8, R20 ;  /* 0x00000008181a7825 */ /* 0x000fc400078e0214 */
[----:B--2---:R-:W-:Y:S01]  /*0400*/  DFMA R16, R14, R16, R18 ;  /* 0x000000100e10722b */ /* 0x004fe20000000012 */
[----:B------:R-:W2:Y:S04]  /*0410*/  LDG.E.64 R14, desc[UR6][R12.64] ;  /* 0x000000060c0e7981 */ /* 0x000ea8000c1e1b00 */
[----:B------:R0:W2:Y:S02]  /*0420*/  LDG.E.64 R18, desc[UR6][R26.64] ;  /* 0x000000061a127981 */ /* 0x0000a4000c1e1b00 */
[C---:B0-----:R-:W-:Y:S01]  /*0430*/  IMAD.WIDE R26, R24.reuse, 0x8, R26 ;  /* 0x00000008181a7825 */ /* 0x041fe200078e021a */
[----:B--2---:R-:W-:Y:S02]  /*0440*/  DFMA R18, R14, R18, R16 ;  /* 0x000000120e12722b */ /* 0x004fe40000000010 */
[----:B------:R-:W2:Y:S04]  /*0450*/  LDG.E.64 R16, desc[UR6][R12.64+0x8] ;  /* 0x000008060c107981 */ /* 0x000ea8000c1e1b00 */
[----:B------:R-:W2:Y:S02]  /*0460*/  LDG.E.64 R14, desc[UR6][R26.64] ;  /* 0x000000061a0e7981 */ /* 0x000ea4000c1e1b00 */
[----:B--2---:R-:W-:Y:S01]  /*0470*/  DFMA R14, R16, R14, R18 ;  /* 0x0000000e100e722b */ /* 0x004fe20000000012 */
[----:B------:R-:W-:Y:S01]  /*0480*/  IMAD.WIDE R16, R24, 0x8, R26 ;  /* 0x0000000818107825 */ /* 0x000fe200078e021a */
[----:B------:R-:W2:Y:S04]  /*0490*/  LDG.E.64 R18, desc[UR6][R12.64+0x10] ;  /* 0x000010060c127981 */ /* 0x000ea8000c1e1b00 */
[----:B------:R-:W2:Y:S01]  /*04a0*/  LDG.E.64 R20, desc[UR6][R16.64] ;  /* 0x0000000610147981 */ /* 0x000ea2000c1e1b00 */
[----:B------:R-:W-:-:S04]  /*04b0*/  IADD3 R28, PT, PT, R28, 0x8, RZ ;  /* 0x000000081c1c7810 */ /* 0x000fc80007ffe0ff */
[----:B------:R-:W-:Y:S01]  /*04c0*/  ISETP.NE.AND P0, PT, R28, RZ, PT ;  /* 0x000000ff1c00720c */ /* 0x000fe20003f05270 */
[----:B--2---:R-:W-:Y:S01]  /*04d0*/  DFMA R18, R18, R20, R14 ;  /* 0x000000141212722b */ /* 0x004fe2000000000e */
[C---:B------:R-:W-:Y:S01]  /*04e0*/  IMAD.WIDE R14, R24.reuse, 0x8, R16 ;  /* 0x00000008180e7825 */ /* 0x040fe200078e0210 */
[----:B------:R-:W2:Y:S05]  /*04f0*/  LDG.E.64 R20, desc[UR6][R12.64+0x18] ;  /* 0x000018060c147981 */ /* 0x000eaa000c1e1b00 */
[----:B------:R-:W2:Y:S01]  /*0500*/  LDG.E.64 R14, desc[UR6][R14.64] ;  /* 0x000000060e0e7981 */ /* 0x000ea2000c1e1b00 */
[----:B------:R-:W-:Y:S01]  /*0510*/  LEA R23, R24, R23, 0x3 ;  /* 0x0000001718177211 */ /* 0x000fe200078e18ff */
[----:B------:R-:W-:Y:S01]  /*0520*/  VIADD R29, R29, 0x8 ;  /* 0x000000081d1d7836 */ /* 0x000fe20000000000 */
[----:B--2---:R-:W-:-:S02]  /*0530*/  DFMA R18, R20, R14, R18 ;  /* 0x0000000e1412722b */ /* 0x004fc40000000012 */
[----:B------:R-:W-:Y:S09]  /*0540*/  @P0 BRA `(.L_x_3) ;  /* 0xfffffffc00640947 */ /* 0x000ff2000383ffff */
[----:B------:R-:W-:-:S07]  /*0550*/  MOV R24, R22 ;  /* 0x0000001600187202 */ /* 0x000fce0000000f00 */
.L_x_2:
[----:B------:R-:W-:-:S13]  /*0560*/  ISETP.NE.AND P0, PT, R2, RZ, PT ;  /* 0x000000ff0200720c */ /* 0x000fda0003f05270 */
[----:B------:R-:W-:Y:S05]  /*0570*/  @!P0 BRA `(.L_x_4) ;  /* 0x0000000000c88947 */ /* 0x000fea0003800000 */
[----:B------:R-:W-:-:S04]  /*0580*/  IADD3 R12, PT, PT, R2, -0x1, RZ ;  /* 0xffffffff020c7810 */ /* 0x000fc80007ffe0ff */
[----:B------:R-:W-:-:S13]  /*0590*/  ISETP.GE.U32.AND P0, PT, R12, 0x3, PT ;  /* 0x000000030c00780c */ /* 0x000fda0003f06070 */
[----:B------:R-:W-:Y:S05]  /*05a0*/  @!P0 BRA `(.L_x_5) ;  /* 0x0000000000548947 */ /* 0x000fea0003800000 */
[----:B------:R-:W0:Y:S01]  /*05b0*/  LDC R29, c[0x0][0x38c] ;  /* 0x0000e300ff1d7b82 */ /* 0x000e220000000800 */
[----:B------:R-:W-:-:S04]  /*05c0*/  IMAD.IADD R27, R4, 0x1, R24 ;  /* 0x00000001041b7824 */ /* 0x000fc800078e0218 */
[----:B------:R-:W-:-:S05]  /*05d0*/  IMAD.WIDE R26, R27, 0x8, R10 ;  /* 0x000000081b1a7825 */ /* 0x000fca00078e020a */
[----:B------:R-:W2:Y:S04]  /*05e0*/  LDG.E.64 R22, desc[UR6][R26.64] ;  /* 0x000000061a167981 */ /* 0x000ea8000c1e1b00 */
[----:B------:R-:W3:Y:S01]  /*05f0*/  LDG.E.64 R14, desc[UR6][R26.64+0x8] ;  /* 0x000008061a0e7981 */ /* 0x000ee2000c1e1b00 */
[----:B0-----:R-:W-:-:S04]  /*0600*/  IMAD R13, R24, R29, R25 ;  /* 0x0000001d180d7224 */ /* 0x001fc800078e0219 */
[----:B------:R-:W-:-:S05]  /*0610*/  IMAD.WIDE R12, R13, 0x8, R10 ;  /* 0x000000080d0c7825 */ /* 0x000fca00078e020a */
[----:B------:R0:W2:Y:S02]  /*0620*/  LDG.E.64 R20, desc[UR6][R12.64] ;  /* 0x000000060c147981 */ /* 0x0000a4000c1e1b00 */
[----:B0-----:R-:W-:-:S05]  /*0630*/  IMAD.WIDE R12, R29, 0x8, R12 ;  /* 0x000000081d0c7825 */ /* 0x001fca00078e020c */
[----:B------:R-:W3:Y:S01]  /*0640*/  LDG.E.64 R16, desc[UR6][R12.64] ;  /* 0x000000060c107981 */ /* 0x000ee2000c1e1b00 */
[----:B--2---:R-:W-:Y:S01]  /*0650*/  DFMA R20, R22, R20, R18 ;  /* 0x000000141614722b */ /* 0x004fe20000000012 */
[C---:B------:R-:W-:Y:S02]  /*0660*/  IMAD.WIDE R22, R29.reuse, 0x8, R12 ;  /* 0x000000081d167825 */ /* 0x040fe400078e020c */
[----:B------:R-:W2:Y:S02]  /*0670*/  LDG.E.64 R18, desc[UR6][R26.64+0x18] ;  /* 0x000018061a127981 */ /* 0x000ea4000c1e1b00 */
[----:B------:R-:W-:-:S06]  /*0680*/  IMAD.WIDE R28, R29, 0x8, R22 ;  /* 0x000000081d1c7825 */ /* 0x000fcc00078e0216 */
[----:B------:R-:W2:Y:S01]  /*0690*/  LDG.E.64 R28, desc[UR6][R28.64] ;  /* 0x000000061c1c7981 */ /* 0x000ea2000c1e1b00 */
[----:B---3--:R-:W-:-:S03]  /*06a0*/  DFMA R20, R14, R16, R20 ;  /* 0x000000100e14722b */ /* 0x008fc60000000014 */
[----:B------:R-:W3:Y:S04]  /*06b0*/  LDG.E.64 R16, desc[UR6][R26.64+0x10] ;  /* 0x000010061a107981 */ /* 0x000ee8000c1e1b00 */
[----:B------:R-:W3:Y:S01]  /*06c0*/  LDG.E.64 R14, desc[UR6][R22.64] ;  /* 0x00000006160e7981 */ /* 0x000ee2000c1e1b00 */
[----:B------:R-:W-:Y:S01]  /*06d0*/  IADD3 R24, PT, PT, R24, 0x4, RZ ;  /* 0x0000000418187810 */ /* 0x000fe20007ffe0ff */
[----:B---3--:R-:W-:-:S08]  /*06e0*/  DFMA R14, R16, R14, R20 ;  /* 0x0000000e100e722b */ /* 0x008fd00000000014 */
[----:B--2---:R-:W-:-:S11]  /*06f0*/  DFMA R18, R18, R28, R14 ;  /* 0x0000001c1212722b */ /* 0x004fd6000000000e */
.L_x_5:
[----:B------:R-:W-:-:S13]  /*0700*/  LOP3.LUT P0, R12, R6, 0x3, RZ, 0xc0, !PT ;  /* 0x00000003060c7812 */ /* 0x000fda000780c0ff */
[----:B------:R-:W-:Y:S05]  /*0710*/  @!P0 BRA `(.L_x_4) ;  /* 0x0000000000608947 */ /* 0x000fea0003800000 */
[----:B------:R-:W-:Y:S02]  /*0720*/  ISETP.NE.AND P0, PT, R12, 0x1, PT ;  /* 0x000000010c00780c */ /* 0x000fe40003f05270 */
[----:B------:R-:W-:-:S04]  /*0730*/  LOP3.LUT R6, R6, 0x1, RZ, 0xc0, !PT ;  /* 0x0000000106067812 */ /* 0x000fc800078ec0ff */
[----:B------:R-:W-:-:S07]  /*0740*/  ISETP.NE.U32.AND P1, PT, R6, 0x1, PT ;  /* 0x000000010600780c */ /* 0x000fce0003f25070 */
[----:B------:R-:W0:Y:S01]  /*0750*/  @P0 LDC R21, c[0x0][0x38c] ;  /* 0x0000e300ff150b82 */ /* 0x000e220000000800 */
[----:B------:R-:W-:-:S05]  /*0760*/  @P0 IADD3 R29, PT, PT, R4, R24, RZ ;  /* 0x00000018041d0210 */ /* 0x000fca0007ffe0ff */
[----:B------:R-:W-:Y:S02]  /*0770*/  @P0 IMAD.WIDE R28, R29, 0x8, R10 ;  /* 0x000000081d1c0825 */ /* 0x000fe400078e020a */
[----:B------:R-:W1:Y:S03]  /*0780*/  @!P1 LDC R23, c[0x0][0x38c] ;  /* 0x0000e300ff179b82 */ /* 0x000e660000000800 */
[----:B------:R-:W2:Y:S01]  /*0790*/  @P0 LDG.E.64 R14, desc[UR6][R28.64] ;  /* 0x000000061c0e0981 */ /* 0x000ea2000c1e1b00 */
[----:B0-----:R-:W-:-:S04]  /*07a0*/  @P0 IMAD R17, R24, R21, R25 ;  /* 0x0000001518110224 */ /* 0x001fc800078e0219 */
[----:B------:R-:W-:-:S04]  /*07b0*/  @P0 IMAD.WIDE R16, R17, 0x8, R10 ;  /* 0x0000000811100825 */ /* 0x000fc800078e020a */
[----:B------:R-:W-:Y:S01]  /*07c0*/  @P0 VIADD R24, R24, 0x2 ;  /* 0x0000000218180836 */ /* 0x000fe20000000000 */
[----:B------:R-:W2:Y:S01]  /*07d0*/  @P0 LDG.E.64 R12, desc[UR6][R16.64] ;  /* 0x00000006100c0981 */ /* 0x000ea2000c1e1b00 */
[----:B------:R-:W-:-:S03]  /*07e0*/  @P0 IMAD.WIDE R20, R21, 0x8, R16 ;  /* 0x0000000815140825 */ /* 0x000fc600078e0210 */
[----:B------:R-:W-:Y:S01]  /*07f0*/  @!P1 IADD3 R27, PT, PT, R4, R24, RZ ;  /* 0x00000018041b9210 */ /* 0x000fe20007ffe0ff */
[----:B-1----:R-:W-:Y:S02]  /*0800*/  @!P1 IMAD R23, R24, R23, R25 ;  /* 0x0000001718179224 */ /* 0x002fe400078e0219 */
[----:B------:R-:W3:Y:S02]  /*0810*/  @P0 LDG.E.64 R20, desc[UR6][R20.64] ;  /* 0x0000000614140981 */ /* 0x000ee4000c1e1b00 */
[--C-:B------:R-:W-:Y:S02]  /*0820*/  @!P1 IMAD.WIDE R26, R27, 0x8, R10.reuse ;  /* 0x000000081b1a9825 */ /* 0x100fe400078e020a */
[----:B------:R-:W3:Y:S02]  /*0830*/  @P0 LDG.E.64 R16, desc[UR6][R28.64+0x8] ;  /* 0x000008061c100981 */ /* 0x000ee4000c1e1b00 */
[----:B------:R-:W-:Y:S02]  /*0840*/  @!P1 IMAD.WIDE R22, R23, 0x8, R10 ;  /* 0x0000000817169825 */ /* 0x000fe400078e020a */
[----:B------:R-:W4:Y:S04]  /*0850*/  @!P1 LDG.E.64 R26, desc[UR6][R26.64] ;  /* 0x000000061a1a9981 */ /* 0x000f28000c1e1b00 */
[----:B------:R-:W4:Y:S01]  /*0860*/  @!P1 LDG.E.64 R22, desc[UR6][R22.64] ;  /* 0x0000000616169981 */ /* 0x000f22000c1e1b00 */
[----:B--2---:R-:W-:-:S08]  /*0870*/  @P0 DFMA R12, R14, R12, R18 ;  /* 0x0000000c0e0c022b */ /* 0x004fd00000000012 */
[----:B---3--:R-:W-:-:S08]  /*0880*/  @P0 DFMA R18, R16, R20, R12 ;  /* 0x000000141012022b */ /* 0x008fd0000000000c */
[----:B----4-:R-:W-:-:S11]  /*0890*/  @!P1 DFMA R18, R26, R22, R18 ;  /* 0x000000161a12922b */ /* 0x010fd60000000012 */
.L_x_4:
[----:B------:R-:W-:-:S05]  /*08a0*/  IADD3 R13, PT, PT, R4, R25, RZ ;  /* 0x00000019040d7210 */ /* 0x000fca0007ffe0ff */
[----:B------:R-:W-:-:S05]  /*08b0*/  IMAD.WIDE R12, R13, 0x8, R10 ;  /* 0x000000080d0c7825 */ /* 0x000fca00078e020a */
[----:B------:R-:W2:Y:S01]  /*08c0*/  LDG.E.64 R14, desc[UR6][R12.64] ;  /* 0x000000060c0e7981 */ /* 0x000ea2000c1e1b00 */
[----:B------:R-:W0:Y:S01]  /*08d0*/  LDCU UR4, c[0x0][0x360] ;  /* 0x00006c00ff0477ac */ /* 0x000e220008000800 */
[----:B------:R-:W0:Y:S02]  /*08e0*/  LDC R6, c[0x0][0x370] ;  /* 0x0000dc00ff067b82 */ /* 0x000e240000000800 */
[----:B0-----:R-:W-:-:S05]  /*08f0*/  IMAD R7, R6, UR4, R7 ;  /* 0x0000000406077c24 */ /* 0x001fca000f8e0207 */
[----:B------:R-:W-:Y:S01]  /*0900*/  ISETP.GE.AND P0, PT, R7, R0, PT ;  /* 0x000000000700720c */ /* 0x000fe20003f06270 */
[----:B--2---:R-:W-:-:S07]  /*0910*/  DADD R14, R14, -R18 ;  /* 0x000000000e0e7229 */ /* 0x004fce0000000812 */
[----:B------:R0:W-:Y:S05]  /*0920*/  STG.E.64 desc[UR6][R12.64], R14 ;  /* 0x0000000e0c007986 */ /* 0x0001ea000c101b06 */
[----:B------:R-:W-:Y:S05]  /*0930*/  @!P0 BRA `(.L_x_6) ;  /* 0xfffffff8003c8947 */ /* 0x000fea000383ffff */
.L_x_1:
[----:B------:R-:W-:Y:S05]  /*0940*/  BSYNC.RECONVERGENT B0 ;  /* 0x0000000000007941 */ /* 0x000fea0003800200 */
.L_x_0:
[----:B------:R-:W1:Y:S01]  /*0950*/  LDCU UR4, c[0x0][0x364] ;  /* 0x00006c80ff0477ac */ /* 0x000e620008000800 */
[----:B------:R-:W1:Y:S02]  /*0960*/  LDC R4, c[0x0][0x374] ;  /* 0x0000dd00ff047b82 */ /* 0x000e640000000800 */
[----:B-1----:R-:W-:-:S05]  /*0970*/  IMAD R5, R4, UR4, R5 ;  /* 0x0000000404057c24 */ /* 0x002fca000f8e0205 */
[----:B------:R-:W-:-:S13]  /*0980*/  ISETP.GE.AND P0, PT, R5, R0, PT ;  /* 0x000000000500720c */ /* 0x000fda0003f06270 */
[----:B------:R-:W-:Y:S05]  /*0990*/  @!P0 BRA `(.L_x_7) ;  /* 0xfffffff800048947 */ /* 0x000fea000383ffff */
[----:B------:R-:W-:Y:S05]  /*09a0*/  EXIT ;  /* 0x000000000000794d */ /* 0x000fea0003800000 */
.L_x_8:
[----:B------:R-:W-:-:S00]  /*09b0*/  BRA `(.L_x_8) ;  /* 0xfffffffc00fc7947 */ /* 0x000fc0000383ffff */
[----:B------:R-:W-:-:S00]  /*09c0*/  NOP ;  /* 0x0000000000007918 */ /* 0x000fc00000000000 */
        /* <DEDUP_REMOVED lines=11> */
.L_x_58:


//--------------------- .text._Z4TRSMcPdiS_iii    --------------------------
	.section	.text._Z4TRSMcPdiS_iii,"ax",@progbits
	.align	128
        .global         _Z4TRSMcPdiS_iii
        .type           _Z4TRSMcPdiS_iii,@function
        .size           _Z4TRSMcPdiS_iii,(.L_x_55 - _Z4TRSMcPdiS_iii)
        .other          _Z4TRSMcPdiS_iii,@"STO_CUDA_ENTRY STV_DEFAULT"
_Z4TRSMcPdiS_iii:
.text._Z4TRSMcPdiS_iii:
[----:B------:R-:W-:Y:S08]  /*0000*/  LDC R1, c[0x0][0x37c] ;  /* 0x0000df00ff017b82 */ /* 0x000ff00000000800 */
[----:B------:R-:W0:Y:S01]  /*0010*/  LDC.U8 R0, c[0x0][0x380] ;  /* 0x0000e000ff007b82 */ /* 0x000e220000000000 */
[----:B------:R-:W1:Y:S01]  /*0020*/  S2R R3, SR_TID.X ;  /* 0x0000000000037919 */ /* 0x000e620000002100 */
[----:B------:R-:W2:Y:S06]  /*0030*/  LDCU.64 UR4, c[0x0][0x358] ;  /* 0x00006b00ff0477ac */ /* 0x000eac0008000a00 */
[----:B------:R-:W1:Y:S08]  /*0040*/  S2UR UR6, SR_CTAID.X ;  /* 0x00000000000679c3 */ /* 0x000e700000002500 */
[----:B------:R-:W1:Y:S01]  /*0050*/  LDC R4, c[0x0][0x360] ;  /* 0x0000d800ff047b82 */ /* 0x000e620000000800 */
[----:B------:R-:W3:Y:S01]  /*0060*/  LDCU UR7, c[0x0][0x370] ;  /* 0x00006e00ff0777ac */ /* 0x000ee20008000800 */
[----:B0-----:R-:W-:-:S04]  /*0070*/  PRMT R0, R0, 0x8880, RZ ;  /* 0x0000888000007816 */ /* 0x001fc800000000ff */
[----:B------:R-:W-:Y:S01]  /*0080*/  ISETP.NE.AND P0, PT, R0, 0x75, PT ;  /* 0x000000750000780c */ /* 0x000fe20003f05270 */
[C---:B-1----:R-:W-:Y:S02]  /*0090*/  IMAD R3, R4.reuse, UR6, R3 ;  /* 0x0000000604037c24 */ /* 0x042fe4000f8e0203 */
[----:B---3--:R-:W-:-:S10]  /*00a0*/  IMAD R4, R4, UR7, RZ ;  /* 0x0000000704047c24 */ /* 0x008fd4000f8e02ff */
[----:B--2---:R-:W-:Y:S05]  /*00b0*/  @!P0 BRA `(.L_x_9) ;  /* 0x0000000800b08947 */ /* 0x004fea0003800000 */
[----:B------:R-:W-:-:S13]  /*00c0*/  ISETP.NE.AND P0, PT, R0, 0x6c, PT ;  /* 0x0000006c0000780c */ /* 0x000fda0003f05270 */
[----:B------:R-:W-:Y:S05]  /*00d0*/  @P0 EXIT ;  /* 0x000000000000094d */ /* 0x000fea0003800000 */
[----:B------:R-:W0:Y:S01]  /*00e0*/  LDC R0, c[0x0][0x3a4] ;  /* 0x0000e900ff007b82 */ /* 0x000e220000000800 */
[----:B------:R-:W1:Y:S01]  /*00f0*/  LDCU UR6, c[0x0][0x3a8] ;  /* 0x00007500ff0677ac */ /* 0x000e620008000800 */
[----:B------:R-:W2:Y:S01]  /*0100*/  LDCU UR7, c[0x0][0x3a0] ;  /* 0x00007400ff0777ac */ /* 0x000ea20008000800 */
[----:B0-----:R-:W-:-:S04]  /*0110*/  ISETP.GE.AND P0, PT, R0, 0x1, PT ;  /* 0x000000010000780c */ /* 0x001fc80003f06270 */
[----:B-1----:R-:W-:-:S13]  /*0120*/  ISETP.GE.OR P0, PT, R3, UR6, !P0 ;  /* 0x0000000603007c0c */ /* 0x002fda000c706670 */
[----:B--2---:R-:W-:Y:S05]  /*0130*/  @P0 EXIT ;  /* 0x000000000000094d */ /* 0x004fea0003800000 */
.L_x_17:
[----:B------:R-:W-:Y:S01]  /*0140*/  IMAD.MOV.U32 R26, RZ, RZ, RZ ;  /* 0x000000ffff1a7224 */ /* 0x000fe200078e00ff */
[----:B------:R-:W-:Y:S02]  /*0150*/  PRMT R25, RZ, 0x7610, R25 ;  /* 0x00007610ff197816 */ /* 0x000fe40000000019 */
[----:B------:R-:W-:-:S07]  /*0160*/  PRMT R27, RZ, 0x7610, R27 ;  /* 0x00007610ff1b7816 */ /* 0x000fce000000001b */
.L_x_16:
[----:B------:R-:W-:Y:S02]  /*0170*/  ISETP.NE.AND P0, PT, R26, RZ, PT ;  /* 0x000000ff1a00720c */ /* 0x000fe40003f05270 */
[----:B------:R-:W-:-:S11]  /*0180*/  CS2R R14, SRZ ;  /* 0x00000000000e7805 */ /* 0x000fd6000001ff00 */
[----:B------:R-:W-:Y:S05]  /*0190*/  @!P0 BRA `(.L_x_10) ;  /* 0x0000000400bc8947 */ /* 0x000fea0003800000 */
[C---:B------:R-:W-:Y:S01]  /*01a0*/  ISETP.GE.U32.AND P0, PT, R26.reuse, 0x8, PT ;  /* 0x000000081a00780c */ /* 0x040fe20003f06070 */
[----:B------:R-:W-:Y:S01]  /*01b0*/  IMAD.MOV.U32 R5, RZ, RZ, RZ ;  /* 0x000000ffff057224 */ /* 0x000fe200078e00ff */
[----:B------:R-:W-:Y:S02]  /*01c0*/  LOP3.LUT P1, RZ, R26, 0x7, RZ, 0xc0, !PT ;  /* 0x000000071aff7812 */ /* 0x000fe4000782c0ff */
[----:B------:R-:W-:-:S09]  /*01d0*/  CS2R R14, SRZ ;  /* 0x00000000000e7805 */ /* 0x000fd2000001ff00 */
[----:B------:R-:W-:Y:S05]  /*01e0*/  @!P0 BRA `(.L_x_11) ;  /* 0x0000000000b08947 */ /* 0x000fea0003800000 */
[----:B------:R-:W-:Y:S01]  /*01f0*/  LOP3.LUT R5, R26, 0x7ffffff8, RZ, 0xc0, !PT ;  /* 0x7ffffff81a057812 */ /* 0x000fe200078ec0ff */
[----:B------:R-:W-:Y:S01]  /*0200*/  IMAD.MOV.U32 R0, RZ, RZ, RZ ;  /* 0x000000ffff007224 */ /* 0x000fe200078e00ff */
[----:B------:R-:W-:-:S07]  /*0210*/  CS2R R14, SRZ ;  /* 0x00000000000e7805 */ /* 0x000fce000001ff00 */
.L_x_12:
[----:B------:R-:W0:Y:S01]  /*0220*/  LDC R2, c[0x0][0x390] ;  /* 0x0000e400ff027b82 */ /* 0x000e220000000800 */
[----:B------:R-:W-:-:S07]  /*0230*/  IMAD R9, R3, UR7, R0 ;  /* 0x0000000703097c24 */ /* 0x000fce000f8e0200 */
[----:B------:R-:W1:Y:S08]  /*0240*/  LDC.64 R6, c[0x0][0x398] ;  /* 0x0000e600ff067b82 */ /* 0x000e700000000a00 */
[----:B------:R-:W2:Y:S01]  /*0250*/  LDC.64 R28, c[0x0][0x388] ;  /* 0x0000e200ff1c7b82 */ /* 0x000ea20000000a00 */
[----:B0-----:R-:W-:Y:S02]  /*0260*/  IMAD R11, R0, R2, R26 ;  /* 0x00000002000b7224 */ /* 0x001fe400078e021a */
[----:B-1----:R-:W-:-:S05]  /*0270*/  IMAD.WIDE R6, R9, 0x8, R6 ;  /* 0x0000000809067825 */ /* 0x002fca00078e0206 */
[----:B------:R-:W3:Y:S01]  /*0280*/  LDG.E.64 R12, desc[UR4][R6.64+0x8] ;  /* 0x00000804060c7981 */ /* 0x000ee2000c1e1b00 */
[----:B--2---:R-:W-:-:S03]  /*0290*/  IMAD.WIDE R28, R11, 0x8, R28 ;  /* 0x000000080b1c7825 */ /* 0x004fc600078e021c */
[----:B------:R-:W2:Y:S04]  /*02a0*/  LDG.E.64 R18, desc[UR4][R6.64+0x10] ;  /* 0x0000100406127981 */ /* 0x000ea8000c1e1b00 */
[----:B------:R-:W4:Y:S04]  /*02b0*/  LDG.E.64 R10, desc[UR4][R6.64] ;  /* 0x00000004060a7981 */ /* 0x000f28000c1e1b00 */
[----:B------:R-:W4:Y:S01]  /*02c0*/  LDG.E.64 R8, desc[UR4][R28.64] ;  /* 0x000000041c087981 */ /* 0x000f22000c1e1b00 */
[----:B------:R-:W-:-:S05]  /*02d0*/  IMAD.WIDE R16, R2, 0x8, R28 ;  /* 0x0000000802107825 */ /* 0x000fca00078e021c */
[----:B------:R-:W3:Y:S01]  /*02e0*/  LDG.E.64 R20, desc[UR4][R16.64] ;  /* 0x0000000410147981 */ /* 0x000ee2000c1e1b00 */
[----:B------:R-:W-:-:S05]  /*02f0*/  IMAD.WIDE R22, R2, 0x8, R16 ;  /* 0x0000000802167825 */ /* 0x000fca00078e0210 */
[----:B------:R0:W2:Y:S02]  /*0300*/  LDG.E.64 R16, desc[UR4][R22.64] ;  /* 0x0000000416107981 */ /* 0x0000a4000c1e1b00 */
[C---:B0-----:R-:W-:Y:S01]  /*0310*/  IMAD.WIDE R22, R2.reuse, 0x8, R22 ;  /* 0x0000000802167825 */ /* 0x041fe200078e0216 */
[----:B----4-:R-:W-:Y:S01]  /*0320*/  DFMA R14, R10, R8, R14 ;  /* 0x000000080a0e722b */ /* 0x010fe2000000000e */
[----:B------:R-:W4:Y:S04]  /*0330*/  LDG.E.64 R8, desc[UR4][R6.64+0x18] ;  /* 0x0000180406087981 */ /* 0x000f28000c1e1b00 */
[----:B------:R-:W4:Y:S01]  /*0340*/  LDG.E.64 R10, desc[UR4][R22.64] ;  /* 0x00000004160a7981 */ /* 0x000f22000c1e1b00 */
[----:B------:R-:W-:Y:S02]  /*0350*/  IMAD.WIDE R28, R2, 0x8, R22 ;  /* 0x00000008021c7825 */ /* 0x000fe400078e0216 */
[----:B---3--:R-:W-:-:S02]  /*0360*/  DFMA R20, R12, R20, R14 ;  /* 0x000000140c14722b */ /* 0x008fc4000000000e */
[----:B------:R-:W3:Y:S04]  /*0370*/  LDG.E.64 R14, desc[UR4][R6.64+0x20] ;  /* 0x00002004060e7981 */ /* 0x000ee8000c1e1b00 */
[----:B------:R0:W3:Y:S02]  /*0380*/  LDG.E.64 R12, desc[UR4][R28.64] ;  /* 0x000000041c0c7981 */ /* 0x0000e4000c1e1b00 */
[----:B--2---:R-:W-:Y:S02]  /*0390*/  DFMA R16, R18, R16, R20 ;  /* 0x000000101210722b */ /* 0x004fe40000000014 */
[----:B------:R-:W2:Y:S01]  /*03a0*/  LDG.E.64 R22, desc[UR4][R6.64+0x28] ;  /* 0x0000280406167981 */ /* 0x000ea2000c1e1b00 */
[----:B0-----:R-:W-:-:S05]  /*03b0*/  IMAD.WIDE R28, R2, 0x8, R28 ;  /* 0x00000008021c7825 */ /* 0x001fca00078e021c */
[----:B------:R-:W2:Y:S01]  /*03c0*/  LDG.E.64 R18, desc[UR4][R28.64] ;  /* 0x000000041c127981 */ /* 0x000ea2000c1e1b00 */
[----:B------:R-:W-:-:S03]  /*03d0*/  IMAD.WIDE R20, R2, 0x8, R28 ;  /* 0x0000000802147825 */ /* 0x000fc600078e021c */
[----:B------:R-:W5:Y:S01]  /*03e0*/  LDG.E.64 R28, desc[UR4][R6.64+0x38] ;  /* 0x00003804061c7981 */ /* 0x000f62000c1e1b00 */
[----:B----4-:R-:W-:Y:S01]  /*03f0*/  DFMA R8, R8, R10, R16 ;  /* 0x0000000a0808722b */ /* 0x010fe20000000010 */
[----:B------:R-:W-:Y:S02]  /*0400*/  IMAD.WIDE R10, R2, 0x8, R20 ;  /* 0x00000008020a7825 */ /* 0x000fe400078e0214 */
[----:B------:R-:W4:Y:S04]  /*0410*/  LDG.E.64 R16, desc[UR4][R6.64+0x30] ;  /* 0x0000300406107981 */ /* 0x000f28000c1e1b00 */
[----:B------:R-:W4:Y:S04]  /*0420*/  LDG.E.64 R20, desc[UR4][R20.64] ;  /* 0x0000000414147981 */ /* 0x000f28000c1e1b00 */
[----:B------:R-:W5:Y:S01]  /*0430*/  LDG.E.64 R10, desc[UR4][R10.64] ;  /* 0x000000040a0a7981 */ /* 0x000f62000c1e1b00 */
[----:B---3--:R-:W-:Y:S01]  /*0440*/  DFMA R8, R14, R12, R8 ;  /* 0x0000000c0e08722b */ /* 0x008fe20000000008 */
[----:B------:R-:W-:-:S04]  /*0450*/  IADD3 R0, PT, PT, R0, 0x8, RZ ;  /* 0x0000000800007810 */ /* 0x000fc80007ffe0ff */
[----:B------:R-:W-:-:S03]  /*0460*/  ISETP.NE.AND P0, PT, R0, R5, PT ;  /* 0x000000050000720c */ /* 0x000fc60003f05270 */
[----:B--2---:R-:W-:-:S08]  /*0470*/  DFMA R8, R22, R18, R8 ;  /* 0x000000121608722b */ /* 0x004fd00000000008 */
[----:B----4-:R-:W-:-:S08]  /*0480*/  DFMA R8, R16, R20, R8 ;  /* 0x000000141008722b */ /* 0x010fd00000000008 */
[----:B-----5:R-:W-:Y:S01]  /*0490*/  DFMA R14, R28, R10, R8 ;  /* 0x0000000a1c0e722b */ /* 0x020fe20000000008 */
[----:B------:R-:W-:Y:S10]  /*04a0*/  @P0 BRA `(.L_x_12) ;  /* 0xfffffffc005c0947 */ /* 0x000ff4000383ffff */
.L_x_11:
[----:B------:R-:W-:Y:S05]  /*04b0*/  @!P1 BRA `(.L_x_10) ;  /* 0x0000000000f49947 */ /* 0x000fea0003800000 */
[----:B------:R-:W-:-:S04]  /*04c0*/  LOP3.LUT R2, R27, 0x7, RZ, 0xc0, !PT ;  /* 0x000000071b027812 */ /* 0x000fc800078ec0ff */
[C---:B------:R-:W-:Y:S01]  /*04d0*/  LOP3.LUT P1, RZ, R2.reuse, 0x3, RZ, 0xc0, !PT ;  /* 0x0000000302ff7812 */ /* 0x040fe2000782c0ff */
[----:B------:R-:W-:-:S05]  /*04e0*/  VIADD R0, R2, 0xffffffff ;  /* 0xffffffff02007836 */ /* 0x000fca0000000000 */
[----:B------:R-:W-:-:S13]  /*04f0*/  ISETP.GE.U32.AND P0, PT, R0, 0x3, PT ;  /* 0x000000030000780c */ /* 0x000fda0003f06070 */
[----:B------:R-:W-:Y:S05]  /*0500*/  @!P0 BRA `(.L_x_13) ;  /* 0x0000000000608947 */ /* 0x000fea0003800000 */
[----:B------:R-:W0:Y:S01]  /*0510*/  LDC R21, c[0x0][0x390] ;  /* 0x0000e400ff157b82 */ /* 0x000e220000000800 */
[----:B------:R-:W1:Y:S07]  /*0520*/  LDCU UR6, c[0x0][0x3a0] ;  /* 0x00007400ff0677ac */ /* 0x000e6e0008000800 */
[----:B------:R-:W2:Y:S08]  /*0530*/  LDC.64 R28, c[0x0][0x398] ;  /* 0x0000e600ff1c7b82 */ /* 0x000eb00000000a00 */
[----:B------:R-:W3:Y:S01]  /*0540*/  LDC.64 R8, c[0x0][0x388] ;  /* 0x0000e200ff087b82 */ /* 0x000ee20000000a00 */
[----:B-1----:R-:W-:-:S02]  /*0550*/  IMAD R7, R3, UR6, R5 ;  /* 0x0000000603077c24 */ /* 0x002fc4000f8e0205 */
[----:B0-----:R-:W-:Y:S02]  /*0560*/  IMAD R11, R5, R21, R26 ;  /* 0x00000015050b7224 */ /* 0x001fe400078e021a */
[----:B--2---:R-:W-:-:S05]  /*0570*/  IMAD.WIDE R28, R7, 0x8, R28 ;  /* 0x00000008071c7825 */ /* 0x004fca00078e021c */
[----:B------:R-:W2:Y:S01]  /*0580*/  LDG.E.64 R22, desc[UR4][R28.64] ;  /* 0x000000041c167981 */ /* 0x000ea2000c1e1b00 */
[----:B---3--:R-:W-:-:S05]  /*0590*/  IMAD.WIDE R8, R11, 0x8, R8 ;  /* 0x000000080b087825 */ /* 0x008fca00078e0208 */
[----:B------:R-:W2:Y:S01]  /*05a0*/  LDG.E.64 R6, desc[UR4][R8.64] ;  /* 0x0000000408067981 */ /* 0x000ea2000c1e1b00 */
[----:B------:R-:W-:-:S05]  /*05b0*/  IMAD.WIDE R12, R21, 0x8, R8 ;  /* 0x00000008150c7825 */ /* 0x000fca00078e0208 */
[----:B------:R-:W3:Y:S01]  /*05c0*/  LDG.E.64 R10, desc[UR4][R12.64] ;  /* 0x000000040c0a7981 */ /* 0x000ee2000c1e1b00 */
[----:B------:R-:W-:-:S03]  /*05d0*/  IMAD.WIDE R18, R21, 0x8, R12 ;  /* 0x0000000815127825 */ /* 0x000fc600078e020c */
[----:B------:R-:W3:Y:S04]  /*05e0*/  LDG.E.64 R8, desc[UR4][R28.64+0x8] ;  /* 0x000008041c087981 */ /* 0x000ee8000c1e1b00 */
[----:B------:R-:W4:Y:S01]  /*05f0*/  LDG.E.64 R16, desc[UR4][R18.64] ;  /* 0x0000000412107981 */ /* 0x000f22000c1e1b00 */
[----:B------:R-:W-:-:S03]  /*0600*/  IMAD.WIDE R20, R21, 0x8, R18 ;  /* 0x0000000815147825 */ /* 0x000fc600078e0212 */
[----:B------:R-:W4:Y:S04]  /*0610*/  LDG.E.64 R12, desc[UR4][R28.64+0x10] ;  /* 0x000010041c0c7981 */ /* 0x000f28000c1e1b00 */
[----:B------:R-:W5:Y:S04]  /*0620*/  LDG.E.64 R20, desc[UR4][R20.64] ;  /* 0x0000000414147981 */ /* 0x000f68000c1e1b00 */
[----:B------:R-:W5:Y:S01]  /*0630*/  LDG.E.64 R18, desc[UR4][R28.64+0x18] ;  /* 0x000018041c127981 */ /* 0x000f62000c1e1b00 */
[----:B------:R-:W-:Y:S01]  /*0640*/  VIADD R5, R5, 0x4 ;  /* 0x0000000405057836 */ /* 0x000fe20000000000 */
[----:B--2---:R-:W-:-:S08]  /*0650*/  DFMA R6, R22, R6, R14 ;  /* 0x000000061606722b */ /* 0x004fd0000000000e */
[----:B---3--:R-:W-:-:S08]  /*0660*/  DFMA R6, R8, R10, R6 ;  /* 0x0000000a0806722b */ /* 0x008fd00000000006 */
[----:B----4-:R-:W-:-:S08]  /*0670*/  DFMA R6, R12, R16, R6 ;  /* 0x000000100c06722b */ /* 0x010fd00000000006 */
[----:B-----5:R-:W-:-:S11]  /*0680*/  DFMA R14, R18, R20, R6 ;  /* 0x00000014120e722b */ /* 0x020fd60000000006 */
.L_x_13:
[----:B------:R-:W-:Y:S05]  /*0690*/  @!P1 BRA `(.L_x_10) ;  /* 0x00000000007c9947 */ /* 0x000fea0003800000 */
[----:B------:R-:W-:-:S04]  /*06a0*/  LOP3.LUT R0, R25, 0x3, RZ, 0xc0, !PT ;  /* 0x0000000319007812 */ /* 0x000fc800078ec0ff */
[----:B------:R-:W-:Y:S02]  /*06b0*/  ISETP.NE.AND P0, PT, R0, 0x1, PT ;  /* 0x000000010000780c */ /* 0x000fe40003f05270 */
[----:B------:R-:W-:-:S04]  /*06c0*/  LOP3.LUT R0, R25, 0x1, RZ, 0xc0, !PT ;  /* 0x0000000119007812 */ /* 0x000fc800078ec0ff */
[----:B------:R-:W-:-:S07]  /*06d0*/  ISETP.NE.U32.AND P1, PT, R0, 0x1, PT ;  /* 0x000000010000780c */ /* 0x000fce0003f25070 */
[----:B------:R-:W0:Y:S08]  /*06e0*/  @P0 LDC R12, c[0x0][0x3a0] ;  /* 0x0000e800ff0c0b82 */ /* 0x000e300000000800 */
[----:B------:R-:W1:Y:S08]  /*06f0*/  @P0 LDC R19, c[0x0][0x390] ;  /* 0x0000e400ff130b82 */ /* 0x000e700000000800 */
[----:B------:R-:W2:Y:S08]  /*0700*/  @P0 LDC.64 R10, c[0x0][0x398] ;  /* 0x0000e600ff0a0b82 */ /* 0x000eb00000000a00 */
[----:B------:R-:W3:Y:S01]  /*0710*/  @P0 LDC.64 R20, c[0x0][0x388] ;  /* 0x0000e200ff140b82 */ /* 0x000ee20000000a00 */
[----:B0-----:R-:W-:-:S07]  /*0720*/  @P0 IMAD R13, R3, R12, R5 ;  /* 0x0000000c030d0224 */ /* 0x001fce00078e0205 */
[----:B------:R-:W0:Y:S01]  /*0730*/  @!P1 LDC R2, c[0x0][0x3a0] ;  /* 0x0000e800ff029b82 */ /* 0x000e220000000800 */
[C---:B-1----:R-:W-:Y:S02]  /*0740*/  @P0 IMAD R17, R5.reuse, R19, R26 ;  /* 0x0000001305110224 */ /* 0x042fe400078e021a */
[----:B------:R-:W-:-:S05]  /*0750*/  @P0 VIADD R5, R5, 0x2 ;  /* 0x0000000205050836 */ /* 0x000fca0000000000 */
[----:B------:R-:W1:Y:S01]  /*0760*/  @!P1 LDC R0, c[0x0][0x390] ;  /* 0x0000e400ff009b82 */ /* 0x000e620000000800 */
[----:B--2---:R-:W-:-:S05]  /*0770*/  @P0 IMAD.WIDE R10, R13, 0x8, R10 ;  /* 0x000000080d0a0825 */ /* 0x004fca00078e020a */
[----:B------:R-:W2:Y:S02]  /*0780*/  @P0 LDG.E.64 R22, desc[UR4][R10.64+0x8] ;  /* 0x000008040a160981 */ /* 0x000ea4000c1e1b00 */
[----:B------:R-:W4:Y:S01]  /*0790*/  @!P1 LDC.64 R6, c[0x0][0x398] ;  /* 0x0000e600ff069b82 */ /* 0x000f220000000a00 */
[----:B---3--:R-:W-:Y:S02]  /*07a0*/  @P0 IMAD.WIDE R20, R17, 0x8, R20 ;  /* 0x0000000811140825 */ /* 0x008fe400078e0214 */
[----:B------:R-:W3:Y:S04]  /*07b0*/  @P0 LDG.E.64 R16, desc[UR4][R10.64] ;  /* 0x000000040a100981 */ /* 0x000ee8000c1e1b00 */
[----:B------:R-:W3:Y:S01]  /*07c0*/  @P0 LDG.E.64 R12, desc[UR4][R20.64] ;  /* 0x00000004140c0981 */ /* 0x000ee2000c1e1b00 */
[----:B------:R-:W5:Y:S01]  /*07d0*/  @!P1 LDC.64 R8, c[0x0][0x388] ;  /* 0x0000e200ff089b82 */ /* 0x000f620000000a00 */
[----:B------:R-:W-:-:S04]  /*07e0*/  @P0 IMAD.WIDE R18, R19, 0x8, R20 ;  /* 0x0000000813120825 */ /* 0x000fc800078e0214 */
[----:B0-----:R-:W-:Y:S02]  /*07f0*/  @!P1 IMAD R29, R3, R2, R5 ;  /* 0x00000002031d9224 */ /* 0x001fe400078e0205 */
[----:B------:R-:W2:Y:S01]  /*0800*/  @P0 LDG.E.64 R18, desc[UR4][R18.64] ;  /* 0x0000000412120981 */ /* 0x000ea2000c1e1b00 */
[----:B-1----:R-:W-:Y:S02]  /*0810*/  @!P1 IMAD R5, R5, R0, R26 ;  /* 0x0000000005059224 */ /* 0x002fe400078e021a */
[----:B----4-:R-:W-:-:S06]  /*0820*/  @!P1 IMAD.WIDE R6, R29, 0x8, R6 ;  /* 0x000000081d069825 */ /* 0x010fcc00078e0206 */
[----:B------:R-:W4:Y:S01]  /*0830*/  @!P1 LDG.E.64 R6, desc[UR4][R6.64] ;  /* 0x0000000406069981 */ /* 0x000f22000c1e1b00 */
[----:B-----5:R-:W-:-:S06]  /*0840*/  @!P1 IMAD.WIDE R8, R5, 0x8, R8 ;  /* 0x0000000805089825 */ /* 0x020fcc00078e0208 */
[----:B------:R-:W4:Y:S01]  /*0850*/  @!P1 LDG.E.64 R8, desc[UR4][R8.64] ;  /* 0x0000000408089981 */ /* 0x000f22000c1e1b00 */
[----:B---3--:R-:W-:-:S08]  /*0860*/  @P0 DFMA R12, R16, R12, R14 ;  /* 0x0000000c100c022b */ /* 0x008fd0000000000e */
[----:B--2---:R-:W-:-:S08]  /*0870*/  @P0 DFMA R14, R22, R18, R12 ;  /* 0x00000012160e022b */ /* 0x004fd0000000000c */
[----:B----4-:R-:W-:-:S11]  /*0880*/  @!P1 DFMA R14, R6, R8, R14 ;  /* 0x00000008060e922b */ /* 0x010fd6000000000e */
.L_x_10:
[----:B------:R-:W0:Y:S01]  /*0890*/  LDC.64 R22, c[0x0][0x398] ;  /* 0x0000e600ff167b82 */ /* 0x000e220000000a00 */
[----:B------:R-:W1:Y:S07]  /*08a0*/  LDCU UR6, c[0x0][0x3a0] ;  /* 0x00007400ff0677ac */ /* 0x000e6e0008000800 */
[----:B------:R-:W2:Y:S01]  /*08b0*/  LDC.64 R8, c[0x0][0x388] ;  /* 0x0000e200ff087b82 */ /* 0x000ea20000000a00 */
[----:B-1----:R-:W-:Y:S01]  /*08c0*/  IMAD R5, R3, UR6, R26 ;  /* 0x0000000603057c24 */ /* 0x002fe2000f8e021a */
[----:B------:R-:W1:Y:S03]  /*08d0*/  LDCU UR6, c[0x0][0x390] ;  /* 0x00007200ff0677ac */ /* 0x000e660008000800 */
[----:B0-----:R-:W-:-:S05]  /*08e0*/  IMAD.WIDE R22, R5, 0x8, R22 ;  /* 0x0000000805167825 */ /* 0x001fca00078e0216 */
[----:B------:R-:W3:Y:S01]  /*08f0*/  LDG.E.64 R6, desc[UR4][R22.64] ;  /* 0x0000000416067981 */ /* 0x000ee2000c1e1b00 */
[----:B-1----:R-:W-:-:S04]  /*0900*/  IMAD R5, R26, UR6, R26 ;  /* 0x000000061a057c24 */ /* 0x002fc8000f8e021a */
[----:B--2---:R-:W-:Y:S01]  /*0910*/  IMAD.WIDE R8, R5, 0x8, R8 ;  /* 0x0000000805087825 */ /* 0x004fe200078e0208 */
[----:B---3--:R-:W-:-:S07]  /*0920*/  DADD R14, R6, -R14 ;  /* 0x00000000060e7229 */ /* 0x008fce000000080e */
[----:B------:R0:W-:Y:S04]  /*0930*/  STG.E.64 desc[UR4][R22.64], R14 ;  /* 0x0000000e16007986 */ /* 0x0001e8000c101b04 */
[----:B------:R-:W2:Y:S01]  /*0940*/  LDG.E.64 R8, desc[UR4][R8.64] ;  /* 0x0000000408087981 */ /* 0x000ea2000c1e1b00 */
[----:B------:R-:W-:Y:S01]  /*0950*/  MOV R6, 0x1 ;  /* 0x0000000100067802 */ /* 0x000fe20000000f00 */
[----:B------:R-:W-:Y:S01]  /*0960*/  BSSY.RECONVERGENT B0, `(.L_x_14) ;  /* 0x0000015000007945 */ /* 0x000fe20003800200 */
[----:B------:R-:W-:Y:S01]  /*0970*/  FSETP.GEU.AND P1, PT, |R15|, 6.5827683646048100446e-37, PT ;  /* 0x036000000f00780b */ /* 0x000fe20003f2e200 */
[----:B--2---:R-:W1:Y:S03]  /*0980*/  MUFU.RCP64H R7, R9 ;  /* 0x0000000900077308 */ /* 0x004e660000001800 */
[----:B-1----:R-:W-:-:S08]  /*0990*/  DFMA R10, -R8, R6, 1 ;  /* 0x3ff00000080a742b */ /* 0x002fd00000000106 */
[----:B------:R-:W-:-:S08]  /*09a0*/  DFMA R10, R10, R10, R10 ;  /* 0x0000000a0a0a722b */ /* 0x000fd0000000000a */
[----:B------:R-:W-:-:S08]  /*09b0*/  DFMA R10, R6, R10, R6 ;  /* 0x0000000a060a722b */ /* 0x000fd00000000006 */
[----:B------:R-:W-:-:S08]  /*09c0*/  DFMA R6, -R8, R10, 1 ;  /* 0x3ff000000806742b */ /* 0x000fd0000000010a */
[----:B------:R-:W-:-:S08]  /*09d0*/  DFMA R6, R10, R6, R10 ;  /* 0x000000060a06722b */ /* 0x000fd0000000000a */
[----:B------:R-:W-:-:S08]  /*09e0*/  DMUL R10, R14, R6 ;  /* 0x000000060e0a7228 */ /* 0x000fd00000000000 */
[----:B------:R-:W-:-:S08]  /*09f0*/  DFMA R12, -R8, R10, R14 ;  /* 0x0000000a080c722b */ /* 0x000fd0000000010e */
[----:B------:R-:W-:-:S10]  /*0a00*/  DFMA R6, R6, R12, R10 ;  /* 0x0000000c0606722b */ /* 0x000fd4000000000a */
[----:B------:R-:W-:-:S05]  /*0a10*/  FFMA R0, RZ, R9, R7 ;  /* 0x00000009ff007223 */ /* 0x000fca0000000007 */
[----:B------:R-:W-:-:S13]  /*0a20*/  FSETP.GT.AND P0, PT, |R0|, 1.469367938527859385e-39, PT ;  /* 0x001000000000780b */ /* 0x000fda0003f04200 */
[----:B0-----:R-:W-:Y:S05]  /*0a30*/  @P0 BRA P1, `(.L_x_15) ;  /* 0x00000000001c0947 */ /* 0x001fea0000800000 */
[----:B------:R-:W-:Y:S01]  /*0a40*/  IMAD.MOV.U32 R13, RZ, RZ, R15 ;  /* 0x000000ffff0d7224 */ /* 0x000fe200078e000f */
[----:B------:R-:W-:Y:S01]  /*0a50*/  MOV R2, 0xa90 ;  /* 0x00000a9000027802 */ /* 0x000fe20000000f00 */
[----:B------:R-:W-:Y:S02]  /*0a60*/  IMAD.MOV.U32 R10, RZ, RZ, R8 ;  /* 0x000000ffff0a7224 */ /* 0x000fe400078e0008 */
[----:B------:R-:W-:-:S07]  /*0a70*/  IMAD.MOV.U32 R11, RZ, RZ, R9 ;  /* 0x000000ffff0b7224 */ /* 0x000fce00078e0009 */
[----:B------:R-:W-:Y:S05]  /*0a80*/  CALL.REL.NOINC `($__internal_0_$__cuda_sm20_div_rn_f64_full) ;  /* 0x0000000800ec7944 */ /* 0x000fea0003c00000 */
[----:B------:R-:W-:Y:S01]  /*0a90*/  MOV R6, R16 ;  /* 0x0000001000067202 */ /* 0x000fe20000000f00 */
[----:B------:R-:W-:-:S07]  /*0aa0*/  IMAD.MOV.U32 R7, RZ, RZ, R17 ;  /* 0x000000ffff077224 */ /* 0x000fce00078e0011 */
.L_x_15:
[----:B------:R-:W-:Y:S05]  /*0ab0*/  BSYNC.RECONVERGENT B0 ;  /* 0x0000000000007941 */ /* 0x000fea0003800200 */
.L_x_14:
[----:B------:R-:W0:Y:S01]  /*0ac0*/  LDCU UR6, c[0x0][0x3a4] ;  /* 0x00007480ff0677ac */ /* 0x000e220008000800 */
[----:B------:R1:W-:Y:S01]  /*0ad0*/  STG.E.64 desc[UR4][R22.64], R6 ;  /* 0x0000000616007986 */ /* 0x0003e2000c101b04 */
[----:B------:R-:W-:Y:S01]  /*0ae0*/  VIADD R26, R26, 0x1 ;  /* 0x000000011a1a7836 */ /* 0x000fe20000000000 */
[----:B------:R-:W-:Y:S01]  /*0af0*/  IADD3 R25, PT, PT, R25, 0x1, RZ ;  /* 0x0000000119197810 */ /* 0x000fe20007ffe0ff */
[----:B------:R-:W-:-:S03]  /*0b00*/  VIADD R27, R27, 0x1 ;  /* 0x000000011b1b7836 */ /* 0x000fc60000000000 */
[----:B0-----:R-:W-:-:S13]  /*0b10*/  ISETP.NE.AND P0, PT, R26, UR6, PT ;  /* 0x000000061a007c0c */ /* 0x001fda000bf05270 */
[----:B-1----:R-:W-:Y:S05]  /*0b20*/  @P0 BRA `(.L_x_16) ;  /* 0xfffffff400900947 */ /* 0x002fea000383ffff */
[----:B------:R-:W0:Y:S01]  /*0b30*/  LDCU UR6, c[0x0][0x3a8] ;  /* 0x00007500ff0677ac */ /* 0x000e220008000800 */
[----:B------:R-:W-:-:S05]  /*0b40*/  IMAD.IADD R3, R4, 0x1, R3 ;  /* 0x0000000104037824 */ /* 0x000fca00078e0203 */
[----:B0-----:R-:W-:-:S13]  /*0b50*/  ISETP.GE.AND P0, PT, R3, UR6, PT ;  /* 0x0000000603007c0c */ /* 0x001fda000bf06270 */
[----:B------:R-:W-:Y:S05]  /*0b60*/  @!P0 BRA `(.L_x_17) ;  /* 0xfffffff400748947 */ /* 0x000fea000383ffff */
[----:B------:R-:W-:Y:S05]  /*0b70*/  EXIT ;  /* 0x000000000000794d */ /* 0x000fea0003800000 */
.L_x_9:
[----:B------:R-:W0:Y:S01]  /*0b80*/  LDC R0, c[0x0][0x3a4] ;  /* 0x0000e900ff007b82 */ /* 0x000e220000000800 */
[----:B------:R-:W1:Y:S01]  /*0b90*/  LDCU UR6, c[0x0][0x3a8] ;  /* 0x00007500ff0677ac */ /* 0x000e620008000800 */
[----:B0-----:R-:W-:-:S04]  /*0ba0*/  ISETP.GE.AND P0, PT, R0, 0x1, PT ;  /* 0x000000010000780c */ /* 0x001fc80003f06270 */
[----:B-1----:R-:W-:-:S13]  /*0bb0*/  ISETP.GE.OR P0, PT, R3, UR6, !P0 ;  /* 0x0000000603007c0c */ /* 0x002fda000c706670 */
[----:B------:R-:W-:Y:S05]  /*0bc0*/  @P0 EXIT ;  /* 0x000000000000094d */ /* 0x000fea0003800000 */
.L_x_25:
[----:B------:R-:W-:Y:S01]  /*0bd0*/  IMAD.MOV.U32 R26, RZ, RZ, RZ ;  /* 0x000000ffff1a7224 */ /* 0x000fe200078e00ff */
[----:B------:R-:W-:Y:S02]  /*0be0*/  PRMT R25, RZ, 0x7610, R25 ;  /* 0x00007610ff197816 */ /* 0x000fe40000000019 */
[----:B------:R-:W-:-:S07]  /*0bf0*/  PRMT R27, RZ, 0x7610, R27 ;  /* 0x00007610ff1b7816 */ /* 0x000fce000000001b */
.L_x_24:
[----:B------:R-:W-:Y:S02]  /*0c00*/  ISETP.NE.AND P0, PT, R26, RZ, PT ;  /* 0x000000ff1a00720c */ /* 0x000fe40003f05270 */
[----:B------:R-:W-:-:S11]  /*0c10*/  CS2R R14, SRZ ;  /* 0x00000000000e7805 */ /* 0x000fd6000001ff00 */
[----:B------:R-:W-:Y:S05]  /*0c20*/  @!P0 BRA `(.L_x_18) ;  /* 0x0000000400c88947 */ /* 0x000fea0003800000 */
[----:B------:R-:W0:Y:S01]  /*0c30*/  LDCU UR6, c[0x0][0x390] ;  /* 0x00007200ff0677ac */ /* 0x000e220008000800 */
[C---:B------:R-:W-:Y:S01]  /*0c40*/  ISETP.GE.U32.AND P0, PT, R26.reuse, 0x8, PT ;  /* 0x000000081a00780c */ /* 0x040fe20003f06070 */
[----:B------:R-:W-:Y:S01]  /*0c50*/  IMAD.MOV.U32 R0, RZ, RZ, RZ ;  /* 0x000000ffff007224 */ /* 0x000fe200078e00ff */
[----:B------:R-:W-:Y:S01]  /*0c60*/  CS2R R14, SRZ ;  /* 0x00000000000e7805 */ /* 0x000fe2000001ff00 */
[----:B0-----:R-:W-:-:S10]  /*0c70*/  IMAD R2, R26, UR6, RZ ;  /* 0x000000061a027c24 */ /* 0x001fd4000f8e02ff */
[----:B------:R-:W-:Y:S05]  /*0c80*/  @!P0 BRA `(.L_x_19) ;  /* 0x0000000000c08947 */ /* 0x000fea0003800000 */
[C---:B------:R-:W-:Y:S01]  /*0c90*/  LOP3.LUT R22, R26.reuse, 0xfffffff8, RZ, 0xc0, !PT ;  /* 0xfffffff81a167812 */ /* 0x040fe200078ec0ff */
[----:B------:R-:W-:Y:S01]  /*0ca0*/  IMAD.MOV.U32 R5, RZ, RZ, R2 ;  /* 0x000000ffff057224 */ /* 0x000fe200078e0002 */
[----:B------:R-:W-:Y:S02]  /*0cb0*/  MOV R0, R3 ;  /* 0x0000000300007202 */ /* 0x000fe40000000f00 */
[----:B------:R-:W-:Y:S02]  /*0cc0*/  CS2R R14, SRZ ;  /* 0x00000000000e7805 */ /* 0x000fe4000001ff00 */
[----:B------:R-:W-:Y:S01]  /*0cd0*/  LOP3.LUT R23, R26, 0x7ffffff8, RZ, 0xc0, !PT ;  /* 0x7ffffff81a177812 */ /* 0x000fe200078ec0ff */
[----:B------:R-:W-:-:S07]  /*0ce0*/  IMAD.MOV R22, RZ, RZ, -R22 ;  /* 0x000000ffff167224 */ /* 0x000fce00078e0a16 */
.L_x_20:
[----:B------:R-:W0:Y:S08]  /*0cf0*/  LDC.64 R6, c[0x0][0x398] ;  /* 0x0000e600ff067b82 */ /* 0x000e300000000a00 */
[----:B------:R-:W1:Y:S08]  /*0d00*/  LDC.64 R20, c[0x0][0x388] ;  /* 0x0000e200ff147b82 */ /* 0x000e700000000a00 */
[----:B------:R-:W2:Y:S01]  /*0d10*/  LDC R29, c[0x0][0x3a0] ;  /* 0x0000e800ff1d7b82 */ /* 0x000ea20000000800 */
[----:B0-----:R-:W-:-:S05]  /*0d20*/  IMAD.WIDE R6, R0, 0x8, R6 ;  /* 0x0000000800067825 */ /* 0x001fca00078e0206 */
[----:B------:R-:W3:Y:S01]  /*0d30*/  LDG.E.64 R10, desc[UR4][R6.64] ;  /* 0x00000004060a7981 */ /* 0x000ee2000c1e1b00 */
[----:B-1----:R-:W-:-:S05]  /*0d40*/  IMAD.WIDE R20, R5, 0x8, R20 ;  /* 0x0000000805147825 */ /* 0x002fca00078e0214 */
[----:B------:R-:W3:Y:S01]  /*0d50*/  LDG.E.64 R8, desc[UR4][R20.64] ;  /* 0x0000000414087981 */ /* 0x000ee2000c1e1b00 */
[----:B--2---:R-:W-:-:S03]  /*0d60*/  IMAD.WIDE R18, R29, 0x8, R6 ;  /* 0x000000081d127825 */ /* 0x004fc600078e0206 */
[----:B------:R-:W2:Y:S04]  /*0d70*/  LDG.E.64 R12, desc[UR4][R20.64+0x8] ;  /* 0x00000804140c7981 */ /* 0x000ea8000c1e1b00 */
[----:B------:R0:W2:Y:S02]  /*0d80*/  LDG.E.64 R6, desc[UR4][R18.64] ;  /* 0x0000000412067981 */ /* 0x0000a4000c1e1b00 */
[C---:B0-----:R-:W-:Y:S01]  /*0d90*/  IMAD.WIDE R18, R29.reuse, 0x8, R18 ;  /* 0x000000081d127825 */ /* 0x041fe200078e0212 */
[----:B---3--:R-:W-:Y:S01]  /*0da0*/  DFMA R14, R10, R8, R14 ;  /* 0x000000080a0e722b */ /* 0x008fe2000000000e */
[----:B------:R-:W3:Y:S04]  /*0db0*/  LDG.E.64 R8, desc[UR4][R20.64+0x10] ;  /* 0x0000100414087981 */ /* 0x000ee8000c1e1b00 */
[----:B------:R-:W3:Y:S01]  /*0dc0*/  LDG.E.64 R10, desc[UR4][R18.64] ;  /* 0x00000004120a7981 */ /* 0x000ee2000c1e1b00 */
[----:B------:R-:W-:-:S02]  /*0dd0*/  IMAD.WIDE R16, R29, 0x8, R18 ;  /* 0x000000081d107825 */ /* 0x000fc400078e0212 */
[----:B--2---:R-:W-:Y:S02]  /*0de0*/  DFMA R12, R6, R12, R14 ;  /* 0x0000000c060c722b */ /* 0x004fe4000000000e */
[----:B------:R-:W2:Y:S04]  /*0df0*/  LDG.E.64 R14, desc[UR4][R20.64+0x18] ;  /* 0x00001804140e7981 */ /* 0x000ea8000c1e1b00 */
[----:B------:R0:W2:Y:S02]  /*0e00*/  LDG.E.64 R6, desc[UR4][R16.64] ;  /* 0x0000000410067981 */ /* 0x0000a4000c1e1b00 */
[C---:B0-----:R-:W-:Y:S01]  /*0e10*/  IMAD.WIDE R16, R29.reuse, 0x8, R16 ;  /* 0x000000081d107825 */ /* 0x041fe200078e0210 */
[----:B---3--:R-:W-:Y:S01]  /*0e20*/  DFMA R8, R10, R8, R12 ;  /* 0x000000080a08722b */ /* 0x008fe2000000000c */
[----:B------:R-:W3:Y:S04]  /*0e30*/  LDG.E.64 R10, desc[UR4][R20.64+0x20] ;  /* 0x00002004140a7981 */ /* 0x000ee8000c1e1b00 */
[----:B------:R-:W3:Y:S01]  /*0e40*/  LDG.E.64 R12, desc[UR4][R16.64] ;  /* 0x00000004100c7981 */ /* 0x000ee2000c1e1b00 */
[----:B------:R-:W-:-:S02]  /*0e50*/  IMAD.WIDE R18, R29, 0x8, R16 ;  /* 0x000000081d127825 */ /* 0x000fc400078e0210 */
[----:B--2---:R-:W-:Y:S01]  /*0e60*/  DFMA R14, R6, R14, R8 ;  /* 0x0000000e060e722b */ /* 0x004fe20000000008 */
[----:B------:R-:W2:Y:S04]  /*0e70*/  LDG.E.64 R6, desc[UR4][R20.64+0x28] ;  /* 0x0000280414067981 */ /* 0x000ea8000c1e1b00 */
[----:B------:R0:W2:Y:S02]  /*0e80*/  LDG.E.64 R8, desc[UR4][R18.64] ;  /* 0x0000000412087981 */ /* 0x0000a4000c1e1b00 */
[----:B0-----:R-:W-:-:S04]  /*0e90*/  IMAD.WIDE R18, R29, 0x8, R18 ;  /* 0x000000081d127825 */ /* 0x001fc800078e0212 */
[----:B------:R-:W-:-:S06]  /*0ea0*/  IMAD.WIDE R16, R29, 0x8, R18 ;  /* 0x000000081d107825 */ /* 0x000fcc00078e0212 */
[----:B------:R-:W4:Y:S01]  /*0eb0*/  LDG.E.64 R16, desc[UR4][R16.64] ;  /* 0x0000000410107981 */ /* 0x000f22000c1e1b00 */
[----:B---3--:R-:W-:-:S03]  /*0ec0*/  DFMA R10, R12, R10, R14 ;  /* 0x0000000a0c0a722b */ /* 0x008fc6000000000e */
[----:B------:R-:W3:Y:S04]  /*0ed0*/  LDG.E.64 R12, desc[UR4][R20.64+0x30] ;  /* 0x00003004140c7981 */ /* 0x000ee8000c1e1b00 */
[----:B------:R-:W3:Y:S04]  /*0ee0*/  LDG.E.64 R14, desc[UR4][R18.64] ;  /* 0x00000004120e7981 */ /* 0x000ee8000c1e1b00 */
[----:B------:R-:W4:Y:S01]  /*0ef0*/  LDG.E.64 R18, desc[UR4][R20.64+0x38] ;  /* 0x0000380414127981 */ /* 0x000f22000c1e1b00 */
[----:B------:R-:W-:Y:S01]  /*0f00*/  IADD3 R22, PT, PT, R22, 0x8, RZ ;  /* 0x0000000816167810 */ /* 0x000fe20007ffe0ff */
[----:B--2---:R-:W-:-:S03]  /*0f10*/  DFMA R6, R8, R6, R10 ;  /* 0x000000060806722b */ /* 0x004fc6000000000a */
[----:B------:R-:W-:Y:S01]  /*0f20*/  ISETP.NE.AND P0, PT, R22, RZ, PT ;  /* 0x000000ff1600720c */ /* 0x000fe20003f05270 */
[----:B------:R-:W-:Y:S02]  /*0f30*/  IMAD R0, R29, 0x8, R0 ;  /* 0x000000081d007824 */ /* 0x000fe400078e0200 */
[----:B------:R-:W-:Y:S02]  /*0f40*/  VIADD R5, R5, 0x8 ;  /* 0x0000000805057836 */ /* 0x000fe40000000000 */
[----:B---3--:R-:W-:-:S08]  /*0f50*/  DFMA R14, R14, R12, R6 ;  /* 0x0000000c0e0e722b */ /* 0x008fd00000000006 */
[----:B----4-:R-:W-:Y:S01]  /*0f60*/  DFMA R14, R16, R18, R14 ;  /* 0x00000012100e722b */ /* 0x010fe2000000000e */
[----:B------:R-:W-:Y:S10]  /*0f70*/  @P0 BRA `(.L_x_20) ;  /* 0xfffffffc005c0947 */ /* 0x000ff4000383ffff */
[----:B------:R-:W-:-:S07]  /*0f80*/  MOV R0, R23 ;  /* 0x0000001700007202 */ /* 0x000fce0000000f00 */
.L_x_19:
[----:B------:R-:W-:-:S13]  /*0f90*/  LOP3.LUT P0, RZ, R26, 0x7, RZ, 0xc0, !PT ;  /* 0x000000071aff7812 */ /* 0x000fda000780c0ff */
[----:B------:R-:W-:Y:S05]  /*0fa0*/  @!P0 BRA `(.L_x_18) ;  /* 0x0000000000e88947 */ /* 0x000fea0003800000 */
[----:B------:R-:W-:-:S04]  /*0fb0*/  LOP3.LUT R6, R27, 0x7, RZ, 0xc0, !PT ;  /* 0x000000071b067812 */ /* 0x000fc800078ec0ff */
[C---:B------:R-:W-:Y:S01]  /*0fc0*/  LOP3.LUT P1, RZ, R6.reuse, 0x3, RZ, 0xc0, !PT ;  /* 0x0000000306ff7812 */ /* 0x040fe2000782c0ff */
[----:B------:R-:W-:-:S05]  /*0fd0*/  VIADD R5, R6, 0xffffffff ;  /* 0xffffffff06057836 */ /* 0x000fca0000000000 */
[----:B------:R-:W-:-:S13]  /*0fe0*/  ISETP.GE.U32.AND P0, PT, R5, 0x3, PT ;  /* 0x000000030500780c */ /* 0x000fda0003f06070 */
[----:B------:R-:W-:Y:S05]  /*0ff0*/  @!P0 BRA `(.L_x_21) ;  /* 0x00000000005c8947 */ /* 0x000fea0003800000 */
[----:B------:R-:W0:Y:S01]  /*1000*/  LDC R21, c[0x0][0x3a0] ;  /* 0x0000e800ff157b82 */ /* 0x000e220000000800 */
[----:B------:R-:W-:-:S07]  /*1010*/  IMAD.IADD R7, R2, 0x1, R0 ;  /* 0x0000000102077824 */ /* 0x000fce00078e0200 */
[----:B------:R-:W1:Y:S08]  /*1020*/  LDC.64 R28, c[0x0][0x388] ;  /* 0x0000e200ff1c7b82 */ /* 0x000e700000000a00 */
[----:B------:R-:W2:Y:S01]  /*1030*/  LDC.64 R8, c[0x0][0x398] ;  /* 0x0000e600ff087b82 */ /* 0x000ea20000000a00 */
[----:B0-----:R-:W-:Y:S02]  /*1040*/  IMAD R5, R0, R21, R3 ;  /* 0x0000001500057224 */ /* 0x001fe400078e0203 */
[----:B-1----:R-:W-:-:S05]  /*1050*/  IMAD.WIDE R28, R7, 0x8, R28 ;  /* 0x00000008071c7825 */ /* 0x002fca00078e021c */
[----:B------:R-:W3:Y:S01]  /*1060*/  LDG.E.64 R6, desc[UR4][R28.64] ;  /* 0x000000041c067981 */ /* 0x000ee2000c1e1b00 */
[----:B--2---:R-:W-:-:S03]  /*1070*/  IMAD.WIDE R8, R5, 0x8, R8 ;  /* 0x0000000805087825 */ /* 0x004fc600078e0208 */
[----:B------:R-:W2:Y:S04]  /*1080*/  LDG.E.64 R18, desc[UR4][R28.64+0x18] ;  /* 0x000018041c127981 */ /* 0x000ea8000c1e1b00 */
[----:B------:R-:W3:Y:S01]  /*1090*/  LDG.E.64 R22, desc[UR4][R8.64] ;  /* 0x0000000408167981 */ /* 0x000ee2000c1e1b00 */
[----:B------:R-:W-:-:S05]  /*10a0*/  IMAD.WIDE R16, R21, 0x8, R8 ;  /* 0x0000000815107825 */ /* 0x000fca00078e0208 */
[----:B------:R-:W4:Y:S01]  /*10b0*/  LDG.E.64 R10, desc[UR4][R16.64] ;  /* 0x00000004100a7981 */ /* 0x000f22000c1e1b00 */
[----:B------:R-:W-:-:S03]  /*10c0*/  IMAD.WIDE R12, R21, 0x8, R16 ;  /* 0x00000008150c7825 */ /* 0x000fc600078e0210 */
[----:B------:R-:W4:Y:S01]  /*10d0*/  LDG.E.64 R8, desc[UR4][R28.64+0x8] ;  /* 0x000008041c087981 */ /* 0x000f22000c1e1b00 */
[----:B------:R-:W-:-:S03]  /*10e0*/  IMAD.WIDE R20, R21, 0x8, R12 ;  /* 0x0000000815147825 */ /* 0x000fc600078e020c */
[----:B------:R-:W5:Y:S04]  /*10f0*/  LDG.E.64 R12, desc[UR4][R12.64] ;  /* 0x000000040c0c7981 */ /* 0x000f68000c1e1b00 */
[----:B------:R-:W5:Y:S04]  /*1100*/  LDG.E.64 R16, desc[UR4][R28.64+0x10] ;  /* 0x000010041c107981 */ /* 0x000f68000c1e1b00 */
[----:B------:R-:W2:Y:S01]  /*1110*/  LDG.E.64 R20, desc[UR4][R20.64] ;  /* 0x0000000414147981 */ /* 0x000ea2000c1e1b00 */
[----:B------:R-:W-:Y:S01]  /*1120*/  IADD3 R0, PT, PT, R0, 0x4, RZ ;  /* 0x0000000400007810 */ /* 0x000fe20007ffe0ff */
[----:B---3--:R-:W-:-:S08]  /*1130*/  DFMA R6, R22, R6, R14 ;  /* 0x000000061606722b */ /* 0x008fd0000000000e */
[----:B----4-:R-:W-:-:S08]  /*1140*/  DFMA R6, R10, R8, R6 ;  /* 0x000000080a06722b */ /* 0x010fd00000000006 */
[----:B-----5:R-:W-:-:S08]  /*1150*/  DFMA R6, R12, R16, R6 ;  /* 0x000000100c06722b */ /* 0x020fd00000000006 */
[----:B--2---:R-:W-:-:S11]  /*1160*/  DFMA R14, R20, R18, R6 ;  /* 0x00000012140e722b */ /* 0x004fd60000000006 */
.L_x_21:
[----:B------:R-:W-:Y:S05]  /*1170*/  @!P1 BRA `(.L_x_18) ;  /* 0x0000000000749947 */ /* 0x000fea0003800000 */
[----:B------:R-:W-:-:S04]  /*1180*/  LOP3.LUT R5, R25, 0x3, RZ, 0xc0, !PT ;  /* 0x0000000319057812 */ /* 0x000fc800078ec0ff */
[----:B------:R-:W-:Y:S02]  /*1190*/  ISETP.NE.AND P0, PT, R5, 0x1, PT ;  /* 0x000000010500780c */ /* 0x000fe40003f05270 */
[----:B------:R-:W-:-:S04]  /*11a0*/  LOP3.LUT R5, R25, 0x1, RZ, 0xc0, !PT ;  /* 0x0000000119057812 */ /* 0x000fc800078ec0ff */
[----:B------:R-:W-:-:S07]  /*11b0*/  ISETP.NE.U32.AND P1, PT, R5, 0x1, PT ;  /* 0x000000010500780c */ /* 0x000fce0003f25070 */
[----:B------:R-:W0:Y:S01]  /*11c0*/  @P0 LDC R19, c[0x0][0x3a0] ;  /* 0x0000e800ff130b82 */ /* 0x000e220000000800 */
[----:B------:R-:W-:-:S07]  /*11d0*/  @P0 IMAD.IADD R17, R2, 0x1, R0 ;  /* 0x0000000102110824 */ /* 0x000fce00078e0200 */
[----:B------:R-:W1:Y:S08]  /*11e0*/  @P0 LDC.64 R10, c[0x0][0x388] ;  /* 0x0000e200ff0a0b82 */ /* 0x000e700000000a00 */
[----:B------:R-:W2:Y:S08]  /*11f0*/  @P0 LDC.64 R20, c[0x0][0x398] ;  /* 0x0000e600ff140b82 */ /* 0x000eb00000000a00 */
[----:B------:R-:W3:Y:S01]  /*1200*/  @!P1 LDC R5, c[0x0][0x3a0] ;  /* 0x0000e800ff059b82 */ /* 0x000ee20000000800 */
[----:B0-----:R-:W-:-:S07]  /*1210*/  @P0 IMAD R13, R0, R19, R3 ;  /* 0x00000013000d0224 */ /* 0x001fce00078e0203 */
[----:B------:R-:W0:Y:S01]  /*1220*/  @!P1 LDC.64 R8, c[0x0][0x398] ;  /* 0x0000e600ff089b82 */ /* 0x000e220000000a00 */
[----:B-1----:R-:W-:-:S07]  /*1230*/  @P0 IMAD.WIDE R10, R17, 0x8, R10 ;  /* 0x00000008110a0825 */ /* 0x002fce00078e020a */
[----:B------:R-:W1:Y:S01]  /*1240*/  @!P1 LDC.64 R6, c[0x0][0x388] ;  /* 0x0000e200ff069b82 */ /* 0x000e620000000a00 */
[----:B--2---:R-:W-:Y:S01]  /*1250*/  @P0 IMAD.WIDE R20, R13, 0x8, R20 ;  /* 0x000000080d140825 */ /* 0x004fe200078e0214 */
[----:B------:R-:W2:Y:S03]  /*1260*/  @P0 LDG.E.64 R22, desc[UR4][R10.64+0x8] ;  /* 0x000008040a160981 */ /* 0x000ea6000c1e1b00 */
[----:B------:R-:W-:Y:S01]  /*1270*/  @P0 VIADD R0, R0, 0x2 ;  /* 0x0000000200000836 */ /* 0x000fe20000000000 */
[----:B------:R-:W4:Y:S01]  /*1280*/  @P0 LDG.E.64 R12, desc[UR4][R10.64] ;  /* 0x000000040a0c0981 */ /* 0x000f22000c1e1b00 */
[----:B------:R-:W-:-:S03]  /*1290*/  @P0 IMAD.WIDE R18, R19, 0x8, R20 ;  /* 0x0000000813120825 */ /* 0x000fc600078e0214 */
[----:B------:R-:W4:Y:S01]  /*12a0*/  @P0 LDG.E.64 R16, desc[UR4][R20.64] ;  /* 0x0000000414100981 */ /* 0x000f22000c1e1b00 */
[----:B------:R-:W-:Y:S01]  /*12b0*/  @!P1 IADD3 R29, PT, PT, R2, R0, RZ ;  /* 0x00000000021d9210 */ /* 0x000fe20007ffe0ff */
[----:B---3--:R-:W-:Y:S02]  /*12c0*/  @!P1 IMAD R5, R0, R5, R3 ;  /* 0x0000000500059224 */ /* 0x008fe400078e0203 */
[----:B------:R-:W2:Y:S02]  /*12d0*/  @P0 LDG.E.64 R18, desc[UR4][R18.64] ;  /* 0x0000000412120981 */ /* 0x000ea4000c1e1b00 */
[----:B0-----:R-:W-:-:S06]  /*12e0*/  @!P1 IMAD.WIDE R8, R5, 0x8, R8 ;  /* 0x0000000805089825 */ /* 0x001fcc00078e0208 */
[----:B------:R-:W3:Y:S01]  /*12f0*/  @!P1 LDG.E.64 R8, desc[UR4][R8.64] ;  /* 0x0000000408089981 */ /* 0x000ee2000c1e1b00 */
[----:B-1----:R-:W-:-:S06]  /*1300*/  @!P1 IMAD.WIDE R6, R29, 0x8, R6 ;  /* 0x000000081d069825 */ /* 0x002fcc00078e0206 */
[----:B------:R-:W3:Y:S01]  /*1310*/  @!P1 LDG.E.64 R6, desc[UR4][R6.64] ;  /* 0x0000000406069981 */ /* 0x000ee2000c1e1b00 */
[----:B----4-:R-:W-:-:S08]  /*1320*/  @P0 DFMA R12, R16, R12, R14 ;  /* 0x0000000c100c022b */ /* 0x010fd0000000000e */
[----:B--2---:R-:W-:-:S08]  /*1330*/  @P0 DFMA R14, R18, R22, R12 ;  /* 0x00000016120e022b */ /* 0x004fd0000000000c */
[----:B---3--:R-:W-:-:S11]  /*1340*/  @!P1 DFMA R14, R8, R6, R14 ;  /* 0x00000006080e922b */ /* 0x008fd6000000000e */
.L_x_18:
        /* <DEDUP_REMOVED lines=12> */
[----:B------:R-:W-:Y:S01]  /*1410*/  IMAD.MOV.U32 R6, RZ, RZ, 0x1 ;  /* 0x00000001ff067424 */ /* 0x000fe200078e00ff */
[----:B------:R-:W-:Y:S01]  /*1420*/  FSETP.GEU.AND P1, PT, |R15|, 6.5827683646048100446e-37, PT ;  /* 0x036000000f00780b */ /* 0x000fe20003f2e200 */
[----:B------:R-:W-:Y:S01]  /*1430*/  BSSY.RECONVERGENT B0, `(.L_x_22) ;  /* 0x0000014000007945 */ /* 0x000fe20003800200 */
        /* <DEDUP_REMOVED lines=13> */
[----:B------:R-:W-:Y:S01]  /*1510*/  MOV R10, R8 ;  /* 0x00000008000a7202 */ /* 0x000fe20000000f00 */
[----:B------:R-:W-:Y:S01]  /*1520*/  IMAD.MOV.U32 R11, RZ, RZ, R9 ;  /* 0x000000ffff0b7224 */ /* 0x000fe200078e0009 */
[----:B------:R-:W-:-:S07]  /*1530*/  MOV R2, 0x1550 ;  /* 0x0000155000027802 */ /* 0x000fce0000000f00 */
[----:B------:R-:W-:Y:S05]  /*1540*/  CALL.REL.NOINC `($__internal_0_$__cuda_sm20_div_rn_f64_full) ;  /* 0x00000000003c7944 */ /* 0x000fea0003c00000 */
[----:B------:R-:W-:Y:S01]  /*1550*/  IMAD.MOV.U32 R6, RZ, RZ, R16 ;  /* 0x000000ffff067224 */ /* 0x000fe200078e0010 */
[----:B------:R-:W-:-:S07]  /*1560*/  MOV R7, R17 ;  /* 0x0000001100077202 */ /* 0x000fce0000000f00 */
.L_x_23:
[----:B------:R-:W-:Y:S05]  /*1570*/  BSYNC.RECONVERGENT B0 ;  /* 0x0000000000007941 */ /* 0x000fea0003800200 */
.L_x_22:
        /* <DEDUP_REMOVED lines=12> */
        .weak           $__internal_0_$__cuda_sm20_div_rn_f64_full
        .type           $__internal_0_$__cuda_sm20_div_rn_f64_full,@function
        .size           $__internal_0_$__cuda_sm20_div_rn_f64_full,(.L_x_55 - $__internal_0_$__cuda_sm20_div_rn_f64_full)
$__internal_0_$__cuda_sm20_div_rn_f64_full:
[C---:B------:R-:W-:Y:S01]  /*1640*/  FSETP.GEU.AND P0, PT, |R11|.reuse, 1.469367938527859385e-39, PT ;  /* 0x001000000b00780b */ /* 0x040fe20003f0e200 */
[----:B------:R-:W-:Y:S01]  /*1650*/  BSSY.RECONVERGENT B1, `(.L_x_26) ;  /* 0x0000057000017945 */ /* 0x000fe20003800200 */
[----:B------:R-:W-:Y:S02]  /*1660*/  LOP3.LUT R8, R11, 0x800fffff, RZ, 0xc0, !PT ;  /* 0x800fffff0b087812 */ /* 0x000fe400078ec0ff */
[C---:B------:R-:W-:Y:S02]  /*1670*/  FSETP.GEU.AND P2, PT, |R13|.reuse, 1.469367938527859385e-39, PT ;  /* 0x001000000d00780b */ /* 0x040fe40003f4e200 */
[----:B------:R-:W-:Y:S01]  /*1680*/  LOP3.LUT R9, R8, 0x3ff00000, RZ, 0xfc, !PT ;  /* 0x3ff0000008097812 */ /* 0x000fe200078efcff */
[----:B------:R-:W-:Y:S01]  /*1690*/  IMAD.MOV.U32 R8, RZ, RZ, R10 ;  /* 0x000000ffff087224 */ /* 0x000fe200078e000a */
[----:B------:R-:W-:Y:S01]  /*16a0*/  MOV R12, R14 ;  /* 0x0000000e000c7202 */ /* 0x000fe20000000f00 */
[----:B------:R-:W-:Y:S01]  /*16b0*/  IMAD.MOV.U32 R14, RZ, RZ, 0x1 ;  /* 0x00000001ff0e7424 */ /* 0x000fe200078e00ff */
[----:B------:R-:W-:-:S02]  /*16c0*/  LOP3.LUT R5, R13, 0x7ff00000, RZ, 0xc0, !PT ;  /* 0x7ff000000d057812 */ /* 0x000fc400078ec0ff */
[----:B------:R-:W-:Y:S01]  /*16d0*/  LOP3.LUT R0, R11, 0x7ff00000, RZ, 0xc0, !PT ;  /* 0x7ff000000b007812 */ /* 0x000fe200078ec0ff */
[----:B------:R-:W-:-:S03]  /*16e0*/  @!P0 DMUL R8, R10, 8.98846567431157953865e+307 ;  /* 0x7fe000000a088828 */ /* 0x000fc60000000000 */
[----:B------:R-:W-:Y:S01]  /*16f0*/  ISETP.GE.U32.AND P1, PT, R5, R0, PT ;  /* 0x000000000500720c */ /* 0x000fe20003f26070 */
[----:B------:R-:W-:Y:S01]  /*1700*/  @!P2 IMAD.MOV.U32 R20, RZ, RZ, RZ ;  /* 0x000000ffff14a224 */ /* 0x000fe200078e00ff */
[----:B------:R-:W-:Y:S01]  /*1710*/  @!P2 LOP3.LUT R6, R11, 0x7ff00000, RZ, 0xc0, !PT ;  /* 0x7ff000000b06a812 */ /* 0x000fe200078ec0ff */
[----:B------:R-:W0:Y:S03]  /*1720*/  MUFU.RCP64H R15, R9 ;  /* 0x00000009000f7308 */ /* 0x000e260000001800 */
[----:B------:R-:W-:Y:S01]  /*1730*/  @!P2 ISETP.GE.U32.AND P3, PT, R5, R6, PT ;  /* 0x000000060500a20c */ /* 0x000fe20003f66070 */
[----:B------:R-:W-:Y:S01]  /*1740*/  IMAD.MOV.U32 R6, RZ, RZ, 0x1ca00000 ;  /* 0x1ca00000ff067424 */ /* 0x000fe200078e00ff */
[----:B------:R-:W-:-:S04]  /*1750*/  @!P0 LOP3.LUT R0, R9, 0x7ff00000, RZ, 0xc0, !PT ;  /* 0x7ff0000009008812 */ /* 0x000fc800078ec0ff */
[----:B------:R-:W-:Y:S01]  /*1760*/  @!P2 SEL R7, R6, 0x63400000, !P3 ;  /* 0x634000000607a807 */ /* 0x000fe20005800000 */
[----:B------:R-:W-:-:S03]  /*1770*/  VIADD R24, R0, 0xffffffff ;  /* 0xffffffff00187836 */ /* 0x000fc60000000000 */
[----:B------:R-:W-:Y:S01]  /*1780*/  @!P2 LOP3.LUT R7, R7, 0x80000000, R13, 0xf8, !PT ;  /* 0x800000000707a812 */ /* 0x000fe200078ef80d */
[----:B0-----:R-:W-:-:S03]  /*1790*/  DFMA R18, R14, -R8, 1 ;  /* 0x3ff000000e12742b */ /* 0x001fc60000000808 */
[----:B------:R-:W-:Y:S01]  /*17a0*/  @!P2 LOP3.LUT R21, R7, 0x100000, RZ, 0xfc, !PT ;  /* 0x001000000715a812 */ /* 0x000fe200078efcff */
[----:B------:R-:W-:-:S04]  /*17b0*/  IMAD.MOV.U32 R7, RZ, RZ, R5 ;  /* 0x000000ffff077224 */ /* 0x000fc800078e0005 */
[----:B------:R-:W-:-:S08]  /*17c0*/  DFMA R18, R18, R18, R18 ;  /* 0x000000121212722b */ /* 0x000fd00000000012 */
[----:B------:R-:W-:Y:S01]  /*17d0*/  DFMA R18, R14, R18, R14 ;  /* 0x000000120e12722b */ /* 0x000fe2000000000e */
[----:B------:R-:W-:Y:S02]  /*17e0*/  SEL R15, R6, 0x63400000, !P1 ;  /* 0x63400000060f7807 */ /* 0x000fe40004800000 */
[----:B------:R-:W-:Y:S02]  /*17f0*/  MOV R14, R12 ;  /* 0x0000000c000e7202 */ /* 0x000fe40000000f00 */
[----:B------:R-:W-:-:S03]  /*1800*/  LOP3.LUT R15, R15, 0x800fffff, R13, 0xf8, !PT ;  /* 0x800fffff0f0f7812 */ /* 0x000fc600078ef80d */
[----:B------:R-:W-:-:S03]  /*1810*/  DFMA R16, R18, -R8, 1 ;  /* 0x3ff000001210742b */ /* 0x000fc60000000808 */
[----:B------:R-:W-:-:S05]  /*1820*/  @!P2 DFMA R14, R14, 2, -R20 ;  /* 0x400000000e0ea82b */ /* 0x000fca0000000814 */
[----:B------:R-:W-:-:S05]  /*1830*/  DFMA R16, R18, R16, R18 ;  /* 0x000000101210722b */ /* 0x000fca0000000012 */
[----:B------:R-:W-:-:S03]  /*1840*/  @!P2 LOP3.LUT R7, R15, 0x7ff00000, RZ, 0xc0, !PT ;  /* 0x7ff000000f07a812 */ /* 0x000fc600078ec0ff */
[----:B------:R-:W-:Y:S01]  /*1850*/  DMUL R18, R16, R14 ;  /* 0x0000000e10127228 */ /* 0x000fe20000000000 */
[----:B------:R-:W-:-:S04]  /*1860*/  IADD3 R20, PT, PT, R7, -0x1, RZ ;  /* 0xffffffff07147810 */ /* 0x000fc80007ffe0ff */
[----:B------:R-:W-:-:S03]  /*1870*/  ISETP.GT.U32.AND P0, PT, R20, 0x7feffffe, PT ;  /* 0x7feffffe1400780c */ /* 0x000fc60003f04070 */
[----:B------:R-:W-:Y:S01]  /*1880*/  DFMA R20, R18, -R8, R14 ;  /* 0x800000081214722b */ /* 0x000fe2000000000e */
[----:B------:R-:W-:-:S07]  /*1890*/  ISETP.GT.U32.OR P0, PT, R24, 0x7feffffe, P0 ;  /* 0x7feffffe1800780c */ /* 0x000fce0000704470 */
[----:B------:R-:W-:-:S06]  /*18a0*/  DFMA R20, R16, R20, R18 ;  /* 0x000000141014722b */ /* 0x000fcc0000000012 */
[----:B------:R-:W-:Y:S05]  /*18b0*/  @P0 BRA `(.L_x_27) ;  /* 0x00000000006c0947 */ /* 0x000fea0003800000 */
[----:B------:R-:W-:-:S04]  /*18c0*/  LOP3.LUT R12, R11, 0x7ff00000, RZ, 0xc0, !PT ;  /* 0x7ff000000b0c7812 */ /* 0x000fc800078ec0ff */
[CC--:B------:R-:W-:Y:S02]  /*18d0*/  VIADDMNMX R0, R5.reuse, -R12.reuse, 0xb9600000, !PT ;  /* 0xb960000005007446 */ /* 0x0c0fe4000780090c */
[----:B------:R-:W-:Y:S02]  /*18e0*/  ISETP.GE.U32.AND P0, PT, R5, R12, PT ;  /* 0x0000000c0500720c */ /* 0x000fe40003f06070 */
[----:B------:R-:W-:Y:S02]  /*18f0*/  VIMNMX R0, PT, PT, R0, 0x46a00000, PT ;  /* 0x46a0000000007848 */ /* 0x000fe40003fe0100 */
[----:B------:R-:W-:Y:S01]  /*1900*/  SEL R5, R6, 0x63400000, !P0 ;  /* 0x6340000006057807 */ /* 0x000fe20004000000 */
[----:B------:R-:W-:-:S04]  /*1910*/  IMAD.MOV.U32 R6, RZ, RZ, RZ ;  /* 0x000000ffff067224 */ /* 0x000fc800078e00ff */
[----:B------:R-:W-:-:S05]  /*1920*/  IMAD.IADD R0, R0, 0x1, -R5 ;  /* 0x0000000100007824 */ /* 0x000fca00078e0a05 */
[----:B------:R-:W-:-:S06]  /*1930*/  IADD3 R7, PT, PT, R0, 0x7fe00000, RZ ;  /* 0x7fe0000000077810 */ /* 0x000fcc0007ffe0ff */
[----:B------:R-:W-:-:S10]  /*1940*/  DMUL R16, R20, R6 ;  /* 0x0000000614107228 */ /* 0x000fd40000000000 */
[----:B------:R-:W-:-:S13]  /*1950*/  FSETP.GTU.AND P0, PT, |R17|, 1.469367938527859385e-39, PT ;  /* 0x001000001100780b */ /* 0x000fda0003f0c200 */
[----:B------:R-:W-:Y:S05]  /*1960*/  @P0 BRA `(.L_x_28) ;  /* 0x0000000000940947 */ /* 0x000fea0003800000 */
[----:B------:R-:W-:-:S06]  /*1970*/  DFMA R8, R20, -R8, R14 ;  /* 0x800000081408722b */ /* 0x000fcc000000000e */
[----:B------:R-:W-:-:S04]  /*1980*/  IMAD.MOV.U32 R8, RZ, RZ, RZ ;  /* 0x000000ffff087224 */ /* 0x000fc800078e00ff */
[C---:B------:R-:W-:Y:S02]  /*1990*/  FSETP.NEU.AND P0, PT, R9.reuse, RZ, PT ;  /* 0x000000ff0900720b */ /* 0x040fe40003f0d000 */
[----:B------:R-:W-:-:S04]  /*19a0*/  LOP3.LUT R11, R9, 0x80000000, R11, 0x48, !PT ;  /* 0x80000000090b7812 */ /* 0x000fc800078e480b */
[----:B------:R-:W-:-:S07]  /*19b0*/  LOP3.LUT R9, R11, R7, RZ, 0xfc, !PT ;  /* 0x000000070b097212 */ /* 0x000fce00078efcff */
[----:B------:R-:W-:Y:S05]  /*19c0*/  @!P0 BRA `(.L_x_28) ;  /* 0x00000000007c8947 */ /* 0x000fea0003800000 */
[C---:B------:R-:W-:Y:S01]  /*19d0*/  IADD3 R7, PT, PT, -R0.reuse, RZ, RZ ;  /* 0x000000ff00077210 */ /* 0x040fe20007ffe1ff */
[----:B------:R-:W-:Y:S01]  /*19e0*/  IMAD.MOV.U32 R6, RZ, RZ, RZ ;  /* 0x000000ffff067224 */ /* 0x000fe200078e00ff */
[----:B------:R-:W-:Y:S01]  /*19f0*/  DMUL.RP R8, R20, R8 ;  /* 0x0000000814087228 */ /* 0x000fe20000008000 */
[----:B------:R-:W-:-:S04]  /*1a00*/  IADD3 R5, PT, PT, -R0, -0x43300000, RZ ;  /* 0xbcd0000000057810 */ /* 0x000fc80007ffe1ff */
[----:B------:R-:W-:-:S05]  /*1a10*/  DFMA R6, R16, -R6, R20 ;  /* 0x800000061006722b */ /* 0x000fca0000000014 */
[----:B------:R-:W-:-:S05]  /*1a20*/  LOP3.LUT R11, R9, R11, RZ, 0x3c, !PT ;  /* 0x0000000b090b7212 */ /* 0x000fca00078e3cff */
[----:B------:R-:W-:-:S04]  /*1a30*/  FSETP.NEU.AND P0, PT, |R7|, R5, PT ;  /* 0x000000050700720b */ /* 0x000fc80003f0d200 */
[----:B------:R-:W-:Y:S02]  /*1a40*/  FSEL R16, R8, R16, !P0 ;  /* 0x0000001008107208 */ /* 0x000fe40004000000 */
[----:B------:R-:W-:Y:S01]  /*1a50*/  FSEL R17, R11, R17, !P0 ;  /* 0x000000110b117208 */ /* 0x000fe20004000000 */
[----:B------:R-:W-:Y:S06]  /*1a60*/  BRA `(.L_x_28) ;  /* 0x0000000000547947 */ /* 0x000fec0003800000 */
.L_x_27:
[----:B------:R-:W-:-:S14]  /*1a70*/  DSETP.NAN.AND P0, PT, R12, R12, PT ;  /* 0x0000000c0c00722a */ /* 0x000fdc0003f08000 */
[----:B------:R-:W-:Y:S05]  /*1a80*/  @P0 BRA `(.L_x_29) ;  /* 0x0000000000440947 */ /* 0x000fea0003800000 */
[----:B------:R-:W-:-:S14]  /*1a90*/  DSETP.NAN.AND P0, PT, R10, R10, PT ;  /* 0x0000000a0a00722a */ /* 0x000fdc0003f08000 */
[----:B------:R-:W-:Y:S05]  /*1aa0*/  @P0 BRA `(.L_x_30) ;  /* 0x0000000000300947 */ /* 0x000fea0003800000 */
[----:B------:R-:W-:Y:S01]  /*1ab0*/  ISETP.NE.AND P0, PT, R7, R0, PT ;  /* 0x000000000700720c */ /* 0x000fe20003f05270 */
[----:B------:R-:W-:Y:S01]  /*1ac0*/  IMAD.MOV.U32 R16, RZ, RZ, 0x0 ;  /* 0x00000000ff107424 */ /* 0x000fe200078e00ff */
[----:B------:R-:W-:-:S11]  /*1ad0*/  MOV R17, 0xfff80000 ;  /* 0xfff8000000117802 */ /* 0x000fd60000000f00 */
[----:B------:R-:W-:Y:S05]  /*1ae0*/  @!P0 BRA `(.L_x_28) ;  /* 0x0000000000348947 */ /* 0x000fea0003800000 */
[----:B------:R-:W-:Y:S02]  /*1af0*/  ISETP.NE.AND P0, PT, R7, 0x7ff00000, PT ;  /* 0x7ff000000700780c */ /* 0x000fe40003f05270 */
[----:B------:R-:W-:Y:S02]  /*1b00*/  LOP3.LUT R17, R13, 0x80000000, R11, 0x48, !PT ;  /* 0x800000000d117812 */ /* 0x000fe400078e480b */
[----:B------:R-:W-:-:S13]  /*1b10*/  ISETP.EQ.OR P0, PT, R0, RZ, !P0 ;  /* 0x000000ff0000720c */ /* 0x000fda0004702670 */
[----:B------:R-:W-:Y:S01]  /*1b20*/  @P0 LOP3.LUT R0, R17, 0x7ff00000, RZ, 0xfc, !PT ;  /* 0x7ff0000011000812 */ /* 0x000fe200078efcff */
[----:B------:R-:W-:Y:S02]  /*1b30*/  @!P0 IMAD.MOV.U32 R16, RZ, RZ, RZ ;  /* 0x000000ffff108224 */ /* 0x000fe400078e00ff */
[----:B------:R-:W-:Y:S01]  /*1b40*/  @P0 IMAD.MOV.U32 R16, RZ, RZ, RZ ;  /* 0x000000ffff100224 */ /* 0x000fe200078e00ff */
[----:B------:R-:W-:Y:S01]  /*1b50*/  @P0 MOV R17, R0 ;  /* 0x0000000000110202 */ /* 0x000fe20000000f00 */
[----:B------:R-:W-:Y:S06]  /*1b60*/  BRA `(.L_x_28) ;  /* 0x0000000000147947 */ /* 0x000fec0003800000 */
.L_x_30:
[----:B------:R-:W-:Y:S01]  /*1b70*/  LOP3.LUT R17, R11, 0x80000, RZ, 0xfc, !PT ;  /* 0x000800000b117812 */ /* 0x000fe200078efcff */
[----:B------:R-:W-:Y:S01]  /*1b80*/  IMAD.MOV.U32 R16, RZ, RZ, R10 ;  /* 0x000000ffff107224 */ /* 0x000fe200078e000a */
[----:B------:R-:W-:Y:S06]  /*1b90*/  BRA `(.L_x_28) ;  /* 0x0000000000087947 */ /* 0x000fec0003800000 */
.L_x_29:
[----:B------:R-:W-:Y:S01]  /*1ba0*/  LOP3.LUT R17, R13, 0x80000, RZ, 0xfc, !PT ;  /* 0x000800000d117812 */ /* 0x000fe200078efcff */
[----:B------:R-:W-:-:S07]  /*1bb0*/  IMAD.MOV.U32 R16, RZ, RZ, R12 ;  /* 0x000000ffff107224 */ /* 0x000fce00078e000c */
.L_x_28:
[----:B------:R-:W-:Y:S05]  /*1bc0*/  BSYNC.RECONVERGENT B1 ;  /* 0x0000000000017941 */ /* 0x000fea0003800200 */
.L_x_26:
[----:B------:R-:W-:Y:S01]  /*1bd0*/  MOV R6, R2 ;  /* 0x0000000200067202 */ /* 0x000fe20000000f00 */
[----:B------:R-:W-:-:S04]  /*1be0*/  IMAD.MOV.U32 R7, RZ, RZ, 0x0 ;  /* 0x00000000ff077424 */ /* 0x000fc800078e00ff */
[----:B------:R-:W-:Y:S05]  /*1bf0*/  RET.REL.NODEC R6 `(_Z4TRSMcPdiS_iii) ;  /* 0xffffffe406007950 */ /* 0x000fea0003c3ffff */
.L_x_31:
        /* <DEDUP_REMOVED lines=16> */
.L_x_55:


//--------------------- .text._Z5POTF2Pdii        --------------------------
	.section	.text._Z5POTF2Pdii,"ax",@progbits
	.align	128
        .global         _Z5POTF2Pdii
        .type           _Z5POTF2Pdii,@function
        .size           _Z5POTF2Pdii,(.L_x_57 - _Z5POTF2Pdii)
        .other          _Z5POTF2Pdii,@"STO_CUDA_ENTRY STV_DEFAULT"
_Z5POTF2Pdii:
.text._Z5POTF2Pdii:
[----:B------:R-:W-:Y:S08]  /*0000*/  LDC R1, c[0x0][0x37c] ;  /* 0x0000df00ff017b82 */ /* 0x000ff00000000800 */
[----:B------:R-:W0:Y:S02]  /*0010*/  LDC R0, c[0x0][0x38c] ;  /* 0x0000e300ff007b82 */ /* 0x000e240000000800 */
[----:B0-----:R-:W-:-:S13]  /*0020*/  ISETP.GE.AND P0, PT, R0, 0x1, PT ;  /* 0x000000010000780c */ /* 0x001fda0003f06270 */
[----:B------:R-:W-:Y:S05]  /*0030*/  @!P0 EXIT ;  /* 0x000000000000894d */ /* 0x000fea0003800000 */
[----:B------:R-:W0:Y:S01]  /*0040*/  S2R R0, SR_TID.X ;  /* 0x0000000000007919 */ /* 0x000e220000002100 */
[----:B------:R-:W-:Y:S01]  /*0050*/  IMAD.MOV.U32 R3, RZ, RZ, RZ ;  /* 0x000000ffff037224 */ /* 0x000fe200078e00ff */
[----:B------:R-:W-:Y:S01]  /*0060*/  PRMT R2, RZ, 0x7610, R2 ;  /* 0x00007610ff027816 */ /* 0x000fe20000000002 */
[----:B------:R-:W1:Y:S01]  /*0070*/  LDCU.U16 UR4, c[0x0][0x38c] ;  /* 0x00007180ff0477ac */ /* 0x000e620008000400 */
[----:B------:R-:W-:Y:S01]  /*0080*/  PRMT R4, RZ, 0x7610, R4 ;  /* 0x00007610ff047816 */ /* 0x000fe20000000004 */
[----:B------:R-:W2:Y:S06]  /*0090*/  LDCU.64 UR6, c[0x0][0x358] ;  /* 0x00006b00ff0677ac */ /* 0x000eac0008000a00 */
.L_x_44:
[----:B---3--:R-:W3:Y:S01]  /*00a0*/  LDCU UR5, c[0x0][0x38c] ;  /* 0x00007180ff0577ac */ /* 0x008ee20008000800 */
[-C--:B0-----:R-:W-:Y:S01]  /*00b0*/  ISETP.NE.AND P0, PT, R0, R3.reuse, PT ;  /* 0x000000030000720c */ /* 0x081fe20003f05270 */
[----:B------:R-:W-:Y:S01]  /*00c0*/  BSSY.RECONVERGENT B0, `(.L_x_32) ;  /* 0x0000020000007945 */ /* 0x000fe20003800200 */
[----:B------:R-:W-:-:S05]  /*00d0*/  LOP3.LUT R5, RZ, R3, RZ, 0x33, !PT ;  /* 0x00000003ff057212 */ /* 0x000fca00078e33ff */
[----:B---3--:R-:W-:-:S06]  /*00e0*/  VIADD R5, R5, UR5 ;  /* 0x0000000505057c36 */ /* 0x008fcc0008000000 */
[----:B-12---:R-:W-:Y:S05]  /*00f0*/  @P0 BRA `(.L_x_33) ;  /* 0x0000000000700947 */ /* 0x006fea0003800000 */
[----:B------:R-:W0:Y:S01]  /*0100*/  LDC.64 R6, c[0x0][0x380] ;  /* 0x0000e000ff067b82 */ /* 0x000e220000000a00 */
[----:B------:R-:W3:Y:S02]  /*0110*/  LDCU UR5, c[0x0][0x388] ;  /* 0x00007100ff0577ac */ /* 0x000ee40008000800 */
[----:B---3--:R-:W-:-:S04]  /*0120*/  IMAD R9, R0, UR5, R0 ;  /* 0x0000000500097c24 */ /* 0x008fc8000f8e0200 */
[----:B0-----:R-:W-:-:S05]  /*0130*/  IMAD.WIDE R6, R9, 0x8, R6 ;  /* 0x0000000809067825 */ /* 0x001fca00078e0206 */
[----:B--2---:R-:W2:Y:S01]  /*0140*/  LDG.E.64 R8, desc[UR6][R6.64] ;  /* 0x0000000606087981 */ /* 0x004ea2000c1e1b00 */
[----:B------:R-:W-:Y:S01]  /*0150*/  MOV R14, 0x0 ;  /* 0x00000000000e7802 */ /* 0x000fe20000000f00 */
[----:B------:R-:W-:Y:S01]  /*0160*/  IMAD.MOV.U32 R15, RZ, RZ, 0x3fd80000 ;  /* 0x3fd80000ff0f7424 */ /* 0x000fe200078e00ff */
[----:B------:R-:W-:Y:S01]  /*0170*/  BSSY.RECONVERGENT B1, `(.L_x_34) ;  /* 0x0000013000017945 */ /* 0x000fe20003800200 */
[----:B--2---:R-:W0:Y:S01]  /*0180*/  MUFU.RSQ64H R11, R9 ;  /* 0x00000009000b7308 */ /* 0x004e220000001c00 */
[----:B------:R-:W-:-:S05]  /*0190*/  VIADD R10, R9, 0xfcb00000 ;  /* 0xfcb00000090a7836 */ /* 0x000fca0000000000 */
[----:B------:R-:W-:Y:S01]  /*01a0*/  ISETP.GE.U32.AND P0, PT, R10, 0x7ca00000, PT ;  /* 0x7ca000000a00780c */ /* 0x000fe20003f06070 */
[----:B0-----:R-:W-:-:S08]  /*01b0*/  DMUL R12, R10, R10 ;  /* 0x0000000a0a0c7228 */ /* 0x001fd00000000000 */
[----:B------:R-:W-:-:S08]  /*01c0*/  DFMA R12, R8, -R12, 1 ;  /* 0x3ff00000080c742b */ /* 0x000fd0000000080c */
[----:B------:R-:W-:Y:S02]  /*01d0*/  DFMA R14, R12, R14, 0.5 ;  /* 0x3fe000000c0e742b */ /* 0x000fe4000000000e */
[----:B------:R-:W-:-:S08]  /*01e0*/  DMUL R12, R10, R12 ;  /* 0x0000000c0a0c7228 */ /* 0x000fd00000000000 */
[----:B------:R-:W-:-:S08]  /*01f0*/  DFMA R18, R14, R12, R10 ;  /* 0x0000000c0e12722b */ /* 0x000fd0000000000a */
[----:B------:R-:W-:Y:S02]  /*0200*/  DMUL R12, R8, R18 ;  /* 0x00000012080c7228 */ /* 0x000fe40000000000 */
[----:B------:R-:W-:Y:S02]  /*0210*/  VIADD R21, R19, 0xfff00000 ;  /* 0xfff0000013157836 */ /* 0x000fe40000000000 */
[----:B------:R-:W-:-:S04]  /*0220*/  IMAD.MOV.U32 R20, RZ, RZ, R18 ;  /* 0x000000ffff147224 */ /* 0x000fc800078e0012 */
[----:B------:R-:W-:-:S08]  /*0230*/  DFMA R14, R12, -R12, R8 ;  /* 0x8000000c0c0e722b */ /* 0x000fd00000000008 */
[----:B------:R-:W-:Y:S01]  /*0240*/  DFMA R16, R14, R20, R12 ;  /* 0x000000140e10722b */ /* 0x000fe2000000000c */
[----:B------:R-:W-:Y:S10]  /*0250*/  @!P0 BRA `(.L_x_35) ;  /* 0x0000000000108947 */ /* 0x000ff40003800000 */
[----:B------:R-:W-:-:S07]  /*0260*/  MOV R16, 0x280 ;  /* 0x0000028000107802 */ /* 0x000fce0000000f00 */
[----:B-1----:R-:W-:Y:S05]  /*0270*/  CALL.REL.NOINC `($__internal_2_$__cuda_sm20_dsqrt_rn_f64_mediumpath_v1) ;  /* 0x0000001000b07944 */ /* 0x002fea0003c00000 */
[----:B------:R-:W-:Y:S01]  /*0280*/  MOV R16, R10 ;  /* 0x0000000a00107202 */ /* 0x000fe20000000f00 */
[----:B------:R-:W-:-:S07]  /*0290*/  IMAD.MOV.U32 R17, RZ, RZ, R11 ;  /* 0x000000ffff117224 */ /* 0x000fce00078e000b */
.L_x_35:
[----:B-1----:R-:W-:Y:S05]  /*02a0*/  BSYNC.RECONVERGENT B1 ;  /* 0x0000000000017941 */ /* 0x002fea0003800200 */
.L_x_34:
[----:B------:R0:W-:Y:S02]  /*02b0*/  STG.E.64 desc[UR6][R6.64], R16 ;  /* 0x0000001006007986 */ /* 0x0001e4000c101b06 */
.L_x_33:
[----:B-12---:R-:W-:Y:S05]  /*02c0*/  BSYNC.RECONVERGENT B0 ;  /* 0x0000000000007941 */ /* 0x006fea0003800200 */
.L_x_32:
[----:B------:R-:W0:Y:S01]  /*02d0*/  LDCU UR5, c[0x0][0x38c] ;  /* 0x00007180ff0577ac */ /* 0x000e220008000800 */
[----:B------:R-:W-:Y:S01]  /*02e0*/  BAR.SYNC.DEFER_BLOCKING 0x0 ;  /* 0x0000000000007b1d */ /* 0x000fe20000010000 */
[----:B------:R-:W-:Y:S01]  /*02f0*/  ISETP.GT.U32.AND P0, PT, R0, R3, PT ;  /* 0x000000030000720c */ /* 0x000fe20003f04070 */
[----:B0-----:R-:W-:-:S05]  /*0300*/  IMAD.U32 R6, RZ, RZ, UR5 ;  /* 0x00000005ff067e24 */ /* 0x001fca000f8e00ff */
[----:B------:R-:W-:-:S13]  /*0310*/  ISETP.GE.U32.OR P0, PT, R0, R6, !P0 ;  /* 0x000000060000720c */ /* 0x000fda0004706470 */
[----:B------:R-:W-:Y:S05]  /*0320*/  @P0 BRA `(.L_x_36) ;  /* 0x0000000800ec0947 */ /* 0x000fea0003800000 */
[----:B------:R-:W0:Y:S01]  /*0330*/  LDC.64 R10, c[0x0][0x380] ;  /* 0x0000e000ff0a7b82 */ /* 0x000e220000000a00 */
[----:B------:R-:W1:Y:S02]  /*0340*/  LDCU UR5, c[0x0][0x388] ;  /* 0x00007100ff0577ac */ /* 0x000e640008000800 */
[----:B-1----:R-:W-:-:S04]  /*0350*/  IMAD R27, R3, UR5, R3 ;  /* 0x00000005031b7c24 */ /* 0x002fc8000f8e0203 */
[----:B0-----:R-:W-:-:S06]  /*0360*/  IMAD.WIDE R26, R27, 0x8, R10 ;  /* 0x000000081b1a7825 */ /* 0x001fcc00078e020a */
[----:B------:R-:W2:Y:S01]  /*0370*/  LDG.E.64 R26, desc[UR6][R26.64] ;  /* 0x000000061a1a7981 */ /* 0x000ea2000c1e1b00 */
[----:B------:R-:W-:-:S04]  /*0380*/  IMAD R7, R3, UR5, R0 ;  /* 0x0000000503077c24 */ /* 0x000fc8000f8e0200 */
[----:B------:R-:W-:-:S05]  /*0390*/  IMAD.WIDE R10, R7, 0x8, R10 ;  /* 0x00000008070a7825 */ /* 0x000fca00078e020a */
[----:B------:R-:W3:Y:S01]  /*03a0*/  LDG.E.64 R8, desc[UR6][R10.64] ;  /* 0x000000060a087981 */ /* 0x000ee2000c1e1b00 */
[----:B------:R-:W-:Y:S01]  /*03b0*/  IMAD.MOV.U32 R6, RZ, RZ, 0x1 ;  /* 0x00000001ff067424 */ /* 0x000fe200078e00ff */
[----:B--2---:R-:W0:Y:S01]  /*03c0*/  MUFU.RCP64H R7, R27 ;  /* 0x0000001b00077308 */ /* 0x004e220000001800 */
[----:B---3--:R-:W-:-:S04]  /*03d0*/  FSETP.GEU.AND P1, PT, |R9|, 6.5827683646048100446e-37, PT ;  /* 0x036000000900780b */ /* 0x008fc80003f2e200 */
[----:B0-----:R-:W-:-:S08]  /*03e0*/  DFMA R12, -R26, R6, 1 ;  /* 0x3ff000001a0c742b */ /* 0x001fd00000000106 */
        /* <DEDUP_REMOVED lines=9> */
[----:B------:R-:W-:Y:S05]  /*0480*/  @P0 BRA P1, `(.L_x_37) ;  /* 0x0000000000080947 */ /* 0x000fea0000800000 */
[----:B------:R-:W-:-:S07]  /*0490*/  MOV R6, 0x4b0 ;  /* 0x000004b000067802 */ /* 0x000fce0000000f00 */
[----:B------:R-:W-:Y:S05]  /*04a0*/  CALL.REL.NOINC `($__internal_1_$__cuda_sm20_div_rn_f64_full) ;  /* 0x0000000800ac7944 */ /* 0x000fea0003c00000 */
.L_x_37:
[----:B------:R-:W-:Y:S05]  /*04b0*/  WARPSYNC.ALL ;  /* 0x0000000000007948 */ /* 0x000fea0003800000 */
[----:B------:R-:W0:Y:S01]  /*04c0*/  LDCU UR5, c[0x0][0x38c] ;  /* 0x00007180ff0577ac */ /* 0x000e220008000800 */
[----:B------:R-:W1:Y:S01]  /*04d0*/  LDC R7, c[0x0][0x388] ;  /* 0x0000e200ff077b82 */ /* 0x000e620000000800 */
[----:B------:R-:W-:Y:S01]  /*04e0*/  IADD3 R22, PT, PT, R3, 0x1, RZ ;  /* 0x0000000103167810 */ /* 0x000fe20007ffe0ff */
[----:B------:R2:W-:Y:S06]  /*04f0*/  STG.E.64 desc[UR6][R10.64], R12 ;  /* 0x0000000c0a007986 */ /* 0x0005ec000c101b06 */
[----:B------:R-:W3:Y:S01]  /*0500*/  LDC.64 R8, c[0x0][0x380] ;  /* 0x0000e000ff087b82 */ /* 0x000ee20000000a00 */
[----:B0-----:R-:W-:-:S05]  /*0510*/  IMAD.U32 R6, RZ, RZ, UR5 ;  /* 0x00000005ff067e24 */ /* 0x001fca000f8e00ff */
[----:B------:R-:W-:Y:S01]  /*0520*/  ISETP.GE.AND P0, PT, R22, R6, PT ;  /* 0x000000061600720c */ /* 0x000fe20003f06270 */
[----:B-1----:R-:W-:-:S04]  /*0530*/  IMAD R15, R0, R7, R3 ;  /* 0x00000007000f7224 */ /* 0x002fc800078e0203 */
[----:B---3--:R-:W-:-:S05]  /*0540*/  IMAD.WIDE R14, R15, 0x8, R8 ;  /* 0x000000080f0e7825 */ /* 0x008fca00078e0208 */
[----:B------:R2:W-:Y:S01]  /*0550*/  STG.E.64 desc[UR6][R14.64], R12 ;  /* 0x0000000c0e007986 */ /* 0x0005e2000c101b06 */
[----:B------:R-:W-:Y:S06]  /*0560*/  BAR.SYNC.DEFER_BLOCKING 0x0 ;  /* 0x0000000000007b1d */ /* 0x000fec0000010000 */
[----:B------:R-:W-:Y:S05]  /*0570*/  @P0 BRA `(.L_x_36) ;  /* 0x0000000800580947 */ /* 0x000fea0003800000 */
[----:B--2---:R-:W-:Y:S01]  /*0580*/  IADD3 R12, PT, PT, -R3, -0x2, R6 ;  /* 0xfffffffe030c7810 */ /* 0x004fe20007ffe106 */
[----:B------:R-:W-:Y:S03]  /*0590*/  BSSY.RECONVERGENT B0, `(.L_x_38) ;  /* 0x0000049000007945 */ /* 0x000fe60003800200 */
[----:B------:R-:W-:-:S13]  /*05a0*/  ISETP.GE.U32.AND P0, PT, R12, 0x7, PT ;  /* 0x000000070c00780c */ /* 0x000fda0003f06070 */
[----:B------:R-:W-:Y:S05]  /*05b0*/  @!P0 BRA `(.L_x_39) ;  /* 0x0000000400188947 */ /* 0x000fea0003800000 */
[----:B------:R-:W-:Y:S01]  /*05c0*/  LOP3.LUT R29, R5, 0xfffffff8, RZ, 0xc0, !PT ;  /* 0xfffffff8051d7812 */ /* 0x000fe200078ec0ff */
[----:B------:R-:W-:Y:S01]  /*05d0*/  BSSY.RECONVERGENT B1, `(.L_x_40) ;  /* 0x0000043000017945 */ /* 0x000fe20003800200 */
[CC--:B------:R-:W-:Y:S02]  /*05e0*/  IMAD R28, R22.reuse, R7.reuse, R0 ;  /* 0x00000007161c7224 */ /* 0x0c0fe400078e0200 */
[--C-:B------:R-:W-:Y:S01]  /*05f0*/  IMAD R22, R22, R7, R3.reuse ;  /* 0x0000000716167224 */ /* 0x100fe200078e0203 */
[----:B------:R-:W-:Y:S01]  /*0600*/  IADD3 R29, PT, PT, -R29, RZ, RZ ;  /* 0x000000ff1d1d7210 */ /* 0x000fe20007ffe1ff */
[----:B------:R-:W-:-:S07]  /*0610*/  IMAD.MOV.U32 R23, RZ, RZ, R3 ;  /* 0x000000ffff177224 */ /* 0x000fce00078e0003 */
.L_x_41:
[--C-:B------:R-:W-:Y:S01]  /*0620*/  IMAD.WIDE R14, R22, 0x8, R8.reuse ;  /* 0x00000008160e7825 */ /* 0x100fe200078e0208 */
[----:B------:R-:W2:Y:S03]  /*0630*/  LDG.E.64 R16, desc[UR6][R10.64] ;  /* 0x000000060a107981 */ /* 0x000ea6000c1e1b00 */
[----:B------:R-:W-:Y:S01]  /*0640*/  IMAD.WIDE R20, R28, 0x8, R8 ;  /* 0x000000081c147825 */ /* 0x000fe200078e0208 */
[----:B------:R-:W2:Y:S04]  /*0650*/  LDG.E.64 R12, desc[UR6][R14.64] ;  /* 0x000000060e0c7981 */ /* 0x000ea8000c1e1b00 */
[----:B0-----:R-:W2:Y:S01]  /*0660*/  LDG.E.64 R18, desc[UR6][R20.64] ;  /* 0x0000000614127981 */ /* 0x001ea2000c1e1b00 */
[----:B------:R-:W-:Y:S01]  /*0670*/  IMAD.WIDE R26, R7, 0x8, R20 ;  /* 0x00000008071a7825 */ /* 0x000fe200078e0214 */
[----:B--2---:R-:W-:-:S03]  /*0680*/  DFMA R18, -R16, R12, R18 ;  /* 0x0000000c1012722b */ /* 0x004fc60000000112 */
[----:B------:R-:W-:-:S04]  /*0690*/  IMAD.WIDE R12, R7, 0x8, R14 ;  /* 0x00000008070c7825 */ /* 0x000fc800078e020e */
[----:B------:R0:W-:Y:S04]  /*06a0*/  STG.E.64 desc[UR6][R20.64], R18 ;  /* 0x0000001214007986 */ /* 0x0001e8000c101b06 */
[----:B------:R1:W2:Y:S04]  /*06b0*/  LDG.E.64 R14, desc[UR6][R12.64] ;  /* 0x000000060c0e7981 */ /* 0x0002a8000c1e1b00 */
[----:B------:R-:W2:Y:S04]  /*06c0*/  LDG.E.64 R16, desc[UR6][R10.64] ;  /* 0x000000060a107981 */ /* 0x000ea8000c1e1b00 */
[----:B------:R-:W2:Y:S01]  /*06d0*/  LDG.E.64 R24, desc[UR6][R26.64] ;  /* 0x000000061a187981 */ /* 0x000ea2000c1e1b00 */
[----:B-1----:R-:W-:-:S04]  /*06e0*/  IMAD.WIDE R12, R7, 0x8, R12 ;  /* 0x00000008070c7825 */ /* 0x002fc800078e020c */
[----:B0-----:R-:W-:Y:S01]  /*06f0*/  IMAD.WIDE R20, R7, 0x8, R26 ;  /* 0x0000000807147825 */ /* 0x001fe200078e021a */
[----:B--2---:R-:W-:-:S07]  /*0700*/  DFMA R24, -R16, R14, R24 ;  /* 0x0000000e1018722b */ /* 0x004fce0000000118 */
        /* <DEDUP_REMOVED lines=25> */
[----:B-1----:R-:W-:Y:S01]  /*08a0*/  IMAD.WIDE R12, R7, 0x8, R12 ;  /* 0x00000008070c7825 */ /* 0x002fe200078e020c */
[----:B--2---:R-:W-:-:S03]  /*08b0*/  DFMA R26, -R16, R14, R26 ;  /* 0x0000000e101a722b */ /* 0x004fc6000000011a */
[----:B------:R-:W-:-:S04]  /*08c0*/  IMAD.WIDE R14, R7, 0x8, R24 ;  /* 0x00000008070e7825 */ /* 0x000fc800078e0218 */
[----:B------:R-:W-:Y:S04]  /*08d0*/  STG.E.64 desc[UR6][R24.64], R26 ;  /* 0x0000001a18007986 */ /* 0x000fe8000c101b06 */
[----:B------:R-:W2:Y:S04]  /*08e0*/  LDG.E.64 R16, desc[UR6][R12.64] ;  /* 0x000000060c107981 */ /* 0x000ea8000c1e1b00 */
[----:B0-----:R-:W2:Y:S04]  /*08f0*/  LDG.E.64 R18, desc[UR6][R10.64] ;  /* 0x000000060a127981 */ /* 0x001ea8000c1e1b00 */
[----:B------:R-:W2:Y:S02]  /*0900*/  LDG.E.64 R20, desc[UR6][R14.64] ;  /* 0x000000060e147981 */ /* 0x000ea4000c1e1b00 */
[----:B--2---:R-:W-:Y:S01]  /*0910*/  DFMA R16, -R18, R16, R20 ;  /* 0x000000101210722b */ /* 0x004fe20000000114 */
[----:B------:R-:W-:-:S04]  /*0920*/  IMAD.WIDE R20, R7, 0x8, R12 ;  /* 0x0000000807147825 */ /* 0x000fc800078e020c */
[----:B------:R-:W-:Y:S02]  /*0930*/  IMAD.WIDE R18, R7, 0x8, R14 ;  /* 0x0000000807127825 */ /* 0x000fe400078e020e */
[----:B------:R0:W-:Y:S04]  /*0940*/  STG.E.64 desc[UR6][R14.64], R16 ;  /* 0x000000100e007986 */ /* 0x0001e8000c101b06 */
[----:B------:R-:W2:Y:S04]  /*0950*/  LDG.E.64 R20, desc[UR6][R20.64] ;  /* 0x0000000614147981 */ /* 0x000ea8000c1e1b00 */
[----:B------:R-:W2:Y:S04]  /*0960*/  LDG.E.64 R12, desc[UR6][R18.64] ;  /* 0x00000006120c7981 */ /* 0x000ea8000c1e1b00 */
[----:B0-----:R-:W2:Y:S01]  /*0970*/  LDG.E.64 R16, desc[UR6][R10.64] ;  /* 0x000000060a107981 */ /* 0x001ea2000c1e1b00 */
[----:B------:R-:W-:-:S05]  /*0980*/  VIADD R29, R29, 0x8 ;  /* 0x000000081d1d7836 */ /* 0x000fca0000000000 */
[----:B------:R-:W-:Y:S01]  /*0990*/  ISETP.NE.AND P0, PT, R29, RZ, PT ;  /* 0x000000ff1d00720c */ /* 0x000fe20003f05270 */
[----:B------:R-:W-:Y:S01]  /*09a0*/  VIADD R23, R23, 0x8 ;  /* 0x0000000817177836 */ /* 0x000fe20000000000 */
[C---:B------:R-:W-:Y:S01]  /*09b0*/  LEA R28, R7.reuse, R28, 0x3 ;  /* 0x0000001c071c7211 */ /* 0x040fe200078e18ff */
[----:B------:R-:W-:Y:S01]  /*09c0*/  IMAD R22, R7, 0x8, R22 ;  /* 0x0000000807167824 */ /* 0x000fe200078e0216 */
[----:B--2---:R-:W-:-:S07]  /*09d0*/  DFMA R24, -R16, R20, R12 ;  /* 0x000000141018722b */ /* 0x004fce000000010c */
[----:B------:R0:W-:Y:S02]  /*09e0*/  STG.E.64 desc[UR6][R18.64], R24 ;  /* 0x0000001812007986 */ /* 0x0001e4000c101b06 */
[----:B------:R-:W-:Y:S05]  /*09f0*/  @P0 BRA `(.L_x_41) ;  /* 0xfffffffc00080947 */ /* 0x000fea000383ffff */
[----:B------:R-:W-:Y:S05]  /*0a00*/  BSYNC.RECONVERGENT B1 ;  /* 0x0000000000017941 */ /* 0x000fea0003800200 */
.L_x_40:
[----:B------:R-:W-:-:S07]  /*0a10*/  VIADD R22, R23, 0x1 ;  /* 0x0000000117167836 */ /* 0x000fce0000000000 */
.L_x_39:
[----:B------:R-:W-:Y:S05]  /*0a20*/  BSYNC.RECONVERGENT B0 ;  /* 0x0000000000007941 */ /* 0x000fea0003800200 */
.L_x_38:
[----:B------:R-:W-:-:S13]  /*0a30*/  LOP3.LUT P0, RZ, R5, 0x7, RZ, 0xc0, !PT ;  /* 0x0000000705ff7812 */ /* 0x000fda000780c0ff */
[----:B------:R-:W-:Y:S05]  /*0a40*/  @!P0 BRA `(.L_x_36) ;  /* 0x0000000400248947 */ /* 0x000fea0003800000 */
[----:B------:R-:W-:Y:S01]  /*0a50*/  LOP3.LUT R5, RZ, R4, RZ, 0x33, !PT ;  /* 0x00000004ff057212 */ /* 0x000fe200078e33ff */
[----:B------:R-:W-:Y:S03]  /*0a60*/  BSSY.RECONVERGENT B0, `(.L_x_42) ;  /* 0x0000026000007945 */ /* 0x000fe60003800200 */
[----:B------:R-:W-:-:S04]  /*0a70*/  IADD3 R5, PT, PT, R5, UR4, RZ ;  /* 0x0000000405057c10 */ /* 0x000fc8000fffe0ff */
[----:B------:R-:W-:-:S04]  /*0a80*/  LOP3.LUT R5, R5, 0x7, RZ, 0xc0, !PT ;  /* 0x0000000705057812 */ /* 0x000fc800078ec0ff */
[C---:B------:R-:W-:Y:S01]  /*0a90*/  LOP3.LUT P1, RZ, R5.reuse, 0x3, RZ, 0xc0, !PT ;  /* 0x0000000305ff7812 */ /* 0x040fe2000782c0ff */
[----:B------:R-:W-:-:S05]  /*0aa0*/  VIADD R12, R5, 0xffffffff ;  /* 0xffffffff050c7836 */ /* 0x000fca0000000000 */
[----:B------:R-:W-:-:S13]  /*0ab0*/  ISETP.GE.U32.AND P0, PT, R12, 0x3, PT ;  /* 0x000000030c00780c */ /* 0x000fda0003f06070 */
[----:B------:R-:W-:Y:S05]  /*0ac0*/  @!P0 BRA `(.L_x_43) ;  /* 0x00000000007c8947 */ /* 0x000fea0003800000 */
[CC--:B------:R-:W-:Y:S01]  /*0ad0*/  IMAD R15, R22.reuse, R7.reuse, R3 ;  /* 0x00000007160f7224 */ /* 0x0c0fe200078e0203 */
[----:B------:R-:W2:Y:S01]  /*0ae0*/  LDG.E.64 R16, desc[UR6][R10.64] ;  /* 0x000000060a107981 */ /* 0x000ea2000c1e1b00 */
[----:B------:R-:W-:Y:S02]  /*0af0*/  IMAD R13, R22, R7, R0 ;  /* 0x00000007160d7224 */ /* 0x000fe400078e0200 */
[----:B------:R-:W-:-:S04]  /*0b00*/  IMAD.WIDE R14, R15, 0x8, R8 ;  /* 0x000000080f0e7825 */ /* 0x000fc800078e0208 */
[----:B------:R-:W-:Y:S01]  /*0b10*/  IMAD.WIDE R12, R13, 0x8, R8 ;  /* 0x000000080d0c7825 */ /* 0x000fe200078e0208 */
[----:B0-----:R-:W2:Y:S04]  /*0b20*/  LDG.E.64 R18, desc[UR6][R14.64] ;  /* 0x000000060e127981 */ /* 0x001ea8000c1e1b00 */
[----:B------:R-:W2:Y:S02]  /*0b30*/  LDG.E.64 R20, desc[UR6][R12.64] ;  /* 0x000000060c147981 */ /* 0x000ea4000c1e1b00 */
[----:B--2---:R-:W-:Y:S01]  /*0b40*/  DFMA R24, -R16, R18, R20 ;  /* 0x000000121018722b */ /* 0x004fe20000000114 */
[----:B------:R-:W-:-:S04]  /*0b50*/  IMAD.WIDE R18, R7, 0x8, R14 ;  /* 0x0000000807127825 */ /* 0x000fc800078e020e */
[C---:B------:R-:W-:Y:S02]  /*0b60*/  IMAD.WIDE R16, R7.reuse, 0x8, R12 ;  /* 0x0000000807107825 */ /* 0x040fe400078e020c */
[----:B------:R0:W-:Y:S04]  /*0b70*/  STG.E.64 desc[UR6][R12.64], R24 ;  /* 0x000000180c007986 */ /* 0x0001e8000c101b06 */
[----:B------:R-:W2:Y:S04]  /*0b80*/  LDG.E.64 R26, desc[UR6][R18.64] ;  /* 0x00000006121a7981 */ /* 0x000ea8000c1e1b00 */
[----:B------:R-:W2:Y:S04]  /*0b90*/  LDG.E.64 R20, desc[UR6][R10.64] ;  /* 0x000000060a147981 */ /* 0x000ea8000c1e1b00 */
[----:B------:R-:W2:Y:S01]  /*0ba0*/  LDG.E.64 R28, desc[UR6][R16.64] ;  /* 0x00000006101c7981 */ /* 0x000ea2000c1e1b00 */
[----:B------:R-:W-:Y:S01]  /*0bb0*/  IMAD.WIDE R14, R7, 0x8, R16 ;  /* 0x00000008070e7825 */ /* 0x000fe200078e0210 */
[----:B--2---:R-:W-:-:S03]  /*0bc0*/  DFMA R26, -R20, R26, R28 ;  /* 0x0000001a141a722b */ /* 0x004fc6000000011c */
[----:B------:R-:W-:-:S04]  /*0bd0*/  IMAD.WIDE R20, R7, 0x8, R18 ;  /* 0x0000000807147825 */ /* 0x000fc800078e0212 */
[----:B------:R1:W-:Y:S04]  /*0be0*/  STG.E.64 desc[UR6][R16.64], R26 ;  /* 0x0000001a10007986 */ /* 0x0003e8000c101b06 */
[----:B------:R-:W2:Y:S04]  /*0bf0*/  LDG.E.64 R18, desc[UR6][R20.64] ;  /* 0x0000000614127981 */ /* 0x000ea8000c1e1b00 */
[----:B------:R-:W2:Y:S04]  /*0c00*/  LDG.E.64 R28, desc[UR6][R10.64] ;  /* 0x000000060a1c7981 */ /* 0x000ea8000c1e1b00 */
[----:B0-----:R-:W2:Y:S01]  /*0c10*/  LDG.E.64 R12, desc[UR6][R14.64] ;  /* 0x000000060e0c7981 */ /* 0x001ea2000c1e1b00 */
[----:B------:R-:W-:Y:S01]  /*0c20*/  IMAD.WIDE R24, R7, 0x8, R20 ;  /* 0x0000000807187825 */ /* 0x000fe200078e0214 */
[----:B--2---:R-:W-:-:S03]  /*0c30*/  DFMA R28, -R28, R18, R12 ;  /* 0x000000121c1c722b */ /* 0x004fc6000000010c */
[----:B------:R-:W-:-:S04]  /*0c40*/  IMAD.WIDE R12, R7, 0x8, R14 ;  /* 0x00000008070c7825 */ /* 0x000fc800078e020e */
[----:B------:R1:W-:Y:S04]  /*0c50*/  STG.E.64 desc[UR6][R14.64], R28 ;  /* 0x0000001c0e007986 */ /* 0x0003e8000c101b06 */
[----:B------:R-:W2:Y:S04]  /*0c60*/  LDG.E.64 R24, desc[UR6][R24.64] ;  /* 0x0000000618187981 */ /* 0x000ea8000c1e1b00 */
[----:B------:R-:W2:Y:S04]  /*0c70*/  LDG.E.64 R18, desc[UR6][R10.64] ;  /* 0x000000060a127981 */ /* 0x000ea8000c1e1b00 */
[----:B------:R-:W2:Y:S01]  /*0c80*/  LDG.E.64 R20, desc[UR6][R12.64] ;  /* 0x000000060c147981 */ /* 0x000ea2000c1e1b00 */
[----:B------:R-:W-:Y:S01]  /*0c90*/  VIADD R22, R22, 0x4 ;  /* 0x0000000416167836 */ /* 0x000fe20000000000 */
[----:B--2---:R-:W-:-:S07]  /*0ca0*/  DFMA R18, -R18, R24, R20 ;  /* 0x000000181212722b */ /* 0x004fce0000000114 */
[----:B------:R1:W-:Y:S04]  /*0cb0*/  STG.E.64 desc[UR6][R12.64], R18 ;  /* 0x000000120c007986 */ /* 0x0003e8000c101b06 */
.L_x_43:
[----:B------:R-:W-:Y:S05]  /*0cc0*/  BSYNC.RECONVERGENT B0 ;  /* 0x0000000000007941 */ /* 0x000fea0003800200 */
.L_x_42:
[----:B------:R-:W-:Y:S05]  /*0cd0*/  @!P1 BRA `(.L_x_36) ;  /* 0x0000000000809947 */ /* 0x000fea0003800000 */
[----:B------:R-:W-:-:S04]  /*0ce0*/  LOP3.LUT R5, R2, 0x3, RZ, 0x3c, !PT ;  /* 0x0000000302057812 */ /* 0x000fc800078e3cff */
[----:B------:R-:W-:-:S04]  /*0cf0*/  IADD3 R5, PT, PT, R5, UR4, RZ ;  /* 0x0000000405057c10 */ /* 0x000fc8000fffe0ff */
[----:B-1----:R-:W-:-:S04]  /*0d00*/  LOP3.LUT R12, R5, 0x3, RZ, 0xc0, !PT ;  /* 0x00000003050c7812 */ /* 0x002fc800078ec0ff */
[----:B------:R-:W-:-:S13]  /*0d10*/  ISETP.NE.AND P0, PT, R12, 0x1, PT ;  /* 0x000000010c00780c */ /* 0x000fda0003f05270 */
[CC--:B------:R-:W-:Y:S01]  /*0d20*/  @P0 IMAD R15, R22.reuse, R7.reuse, R3 ;  /* 0x00000007160f0224 */ /* 0x0c0fe200078e0203 */
[----:B------:R-:W2:Y:S01]  /*0d30*/  @P0 LDG.E.64 R16, desc[UR6][R10.64] ;  /* 0x000000060a100981 */ /* 0x000ea2000c1e1b00 */
[----:B------:R-:W-:Y:S02]  /*0d40*/  @P0 IMAD R13, R22, R7, R0 ;  /* 0x00000007160d0224 */ /* 0x000fe400078e0200 */
[----:B------:R-:W-:-:S04]  /*0d50*/  @P0 IMAD.WIDE R14, R15, 0x8, R8 ;  /* 0x000000080f0e0825 */ /* 0x000fc800078e0208 */
[----:B------:R-:W-:Y:S01]  /*0d60*/  @P0 IMAD.WIDE R12, R13, 0x8, R8 ;  /* 0x000000080d0c0825 */ /* 0x000fe200078e0208 */
[----:B0-----:R-:W2:Y:S04]  /*0d70*/  @P0 LDG.E.64 R18, desc[UR6][R14.64] ;  /* 0x000000060e120981 */ /* 0x001ea8000c1e1b00 */
[----:B------:R-:W2:Y:S01]  /*0d80*/  @P0 LDG.E.64 R20, desc[UR6][R12.64] ;  /* 0x000000060c140981 */ /* 0x000ea2000c1e1b00 */
[----:B------:R-:W-:Y:S01]  /*0d90*/  @P0 IMAD.WIDE R26, R7, 0x8, R14 ;  /* 0x00000008071a0825 */ /* 0x000fe200078e020e */
[----:B------:R-:W-:-:S04]  /*0da0*/  LOP3.LUT R5, R5, 0x1, RZ, 0xc0, !PT ;  /* 0x0000000105057812 */ /* 0x000fc800078ec0ff */
[----:B------:R-:W-:Y:S01]  /*0db0*/  ISETP.NE.U32.AND P1, PT, R5, 0x1, PT ;  /* 0x000000010500780c */ /* 0x000fe20003f25070 */
[----:B--2---:R-:W-:Y:S01]  /*0dc0*/  @P0 DFMA R18, -R16, R18, R20 ;  /* 0x000000121012022b */ /* 0x004fe20000000114 */
[----:B------:R-:W-:-:S06]  /*0dd0*/  @P0 IMAD.WIDE R16, R7, 0x8, R12 ;  /* 0x0000000807100825 */ /* 0x000fcc00078e020c */
[----:B------:R0:W-:Y:S04]  /*0de0*/  @P0 STG.E.64 desc[UR6][R12.64], R18 ;  /* 0x000000120c000986 */ /* 0x0001e8000c101b06 */
[----:B------:R-:W2:Y:S04]  /*0df0*/  @P0 LDG.E.64 R26, desc[UR6][R26.64] ;  /* 0x000000061a1a0981 */ /* 0x000ea8000c1e1b00 */
[----:B------:R-:W2:Y:S04]  /*0e00*/  @P0 LDG.E.64 R24, desc[UR6][R10.64] ;  /* 0x000000060a180981 */ /* 0x000ea8000c1e1b00 */
[----:B------:R-:W2:Y:S01]  /*0e10*/  @P0 LDG.E.64 R20, desc[UR6][R16.64] ;  /* 0x0000000610140981 */ /* 0x000ea2000c1e1b00 */
[----:B------:R-:W-:-:S04]  /*0e20*/  @P0 VIADD R22, R22, 0x2 ;  /* 0x0000000216160836 */ /* 0x000fc80000000000 */
[CC--:B------:R-:W-:Y:S02]  /*0e30*/  @!P1 IMAD R15, R22.reuse, R7.reuse, R3 ;  /* 0x00000007160f9224 */ /* 0x0c0fe400078e0203 */
[----:B------:R-:W-:Y:S02]  /*0e40*/  @!P1 IMAD R7, R22, R7, R0 ;  /* 0x0000000716079224 */ /* 0x000fe400078e0200 */
[----:B------:R-:W-:-:S04]  /*0e50*/  @!P1 IMAD.WIDE R14, R15, 0x8, R8 ;  /* 0x000000080f0e9825 */ /* 0x000fc800078e0208 */
[----:B------:R-:W-:Y:S01]  /*0e60*/  @!P1 IMAD.WIDE R8, R7, 0x8, R8 ;  /* 0x0000000807089825 */ /* 0x000fe200078e0208 */
[----:B--2---:R-:W-:-:S07]  /*0e70*/  @P0 DFMA R20, -R24, R26, R20 ;  /* 0x0000001a1814022b */ /* 0x004fce0000000114 */
[----:B------:R3:W-:Y:S04]  /*0e80*/  @P0 STG.E.64 desc[UR6][R16.64], R20 ;  /* 0x0000001410000986 */ /* 0x0007e8000c101b06 */
[----:B------:R-:W2:Y:S04]  /*0e90*/  @!P1 LDG.E.64 R10, desc[UR6][R10.64] ;  /* 0x000000060a0a9981 */ /* 0x000ea8000c1e1b00 */
[----:B------:R-:W2:Y:S04]  /*0ea0*/  @!P1 LDG.E.64 R14, desc[UR6][R14.64] ;  /* 0x000000060e0e9981 */ /* 0x000ea8000c1e1b00 */
[----:B0-----:R-:W2:Y:S02]  /*0eb0*/  @!P1 LDG.E.64 R12, desc[UR6][R8.64] ;  /* 0x00000006080c9981 */ /* 0x001ea4000c1e1b00 */
[----:B--2---:R-:W-:-:S07]  /*0ec0*/  @!P1 DFMA R12, -R10, R14, R12 ;  /* 0x0000000e0a0c922b */ /* 0x004fce000000010c */
[----:B------:R3:W-:Y:S04]  /*0ed0*/  @!P1 STG.E.64 desc[UR6][R8.64], R12 ;  /* 0x0000000c08009986 */ /* 0x0007e8000c101b06 */
.L_x_36:
[----:B------:R-:W-:Y:S01]  /*0ee0*/  VIADD R3, R3, 0x1 ;  /* 0x0000000103037836 */ /* 0x000fe20000000000 */
[----:B------:R-:W-:Y:S05]  /*0ef0*/  WARPSYNC.ALL ;  /* 0x0000000000007948 */ /* 0x000fea0003800000 */
[----:B------:R-:W-:Y:S01]  /*0f00*/  BAR.SYNC.DEFER_BLOCKING 0x0 ;  /* 0x0000000000007b1d */ /* 0x000fe20000010000 */
[----:B------:R-:W-:Y:S01]  /*0f10*/  ISETP.NE.AND P0, PT, R3, R6, PT ;  /* 0x000000060300720c */ /* 0x000fe20003f05270 */
[----:B------:R-:W-:Y:S01]  /*0f20*/  VIADD R2, R2, 0x1 ;  /* 0x0000000102027836 */ /* 0x000fe20000000000 */
[----:B------:R-:W-:-:S11]  /*0f30*/  IADD3 R4, PT, PT, R4, 0x1, RZ ;  /* 0x0000000104047810 */ /* 0x000fd60007ffe0ff */
[----:B------:R-:W-:Y:S05]  /*0f40*/  @P0 BRA `(.L_x_44) ;  /* 0xfffffff000540947 */ /* 0x000fea000383ffff */
[----:B------:R-:W-:Y:S05]  /*0f50*/  EXIT ;  /* 0x000000000000794d */ /* 0x000fea0003800000 */
        .weak           $__internal_1_$__cuda_sm20_div_rn_f64_full
        .type           $__internal_1_$__cuda_sm20_div_rn_f64_full,@function
        .size           $__internal_1_$__cuda_sm20_div_rn_f64_full,($__internal_2_$__cuda_sm20_dsqrt_rn_f64_mediumpath_v1 - $__internal_1_$__cuda_sm20_div_rn_f64_full)
$__internal_1_$__cuda_sm20_div_rn_f64_full:
[C---:B------:R-:W-:Y:S01]  /*0f60*/  FSETP.GEU.AND P0, PT, |R27|.reuse, 1.469367938527859385e-39, PT ;  /* 0x001000001b00780b */ /* 0x040fe20003f0e200 */
[--C-:B------:R-:W-:Y:S01]  /*0f70*/  IMAD.MOV.U32 R12, RZ, RZ, R26.reuse ;  /* 0x000000ffff0c7224 */ /* 0x100fe200078e001a */
[----:B------:R-:W-:Y:S01]  /*0f80*/  LOP3.LUT R14, R27, 0x800fffff, RZ, 0xc0, !PT ;  /* 0x800fffff1b0e7812 */ /* 0x000fe200078ec0ff */
[----:B------:R-:W-:Y:S01]  /*0f90*/  IMAD.MOV.U32 R16, RZ, RZ, 0x1 ;  /* 0x00000001ff107424 */ /* 0x000fe200078e00ff */
[----:B------:R-:W-:Y:S01]  /*0fa0*/  MOV R13, R27 ;  /* 0x0000001b000d7202 */ /* 0x000fe20000000f00 */
[----:B------:R-:W-:Y:S01]  /*0fb0*/  BSSY.RECONVERGENT B0, `(.L_x_45) ;  /* 0x0000054000007945 */ /* 0x000fe20003800200 */
[----:B------:R-:W-:Y:S01]  /*0fc0*/  LOP3.LUT R15, R14, 0x3ff00000, RZ, 0xfc, !PT ;  /* 0x3ff000000e0f7812 */ /* 0x000fe200078efcff */
[----:B------:R-:W-:Y:S01]  /*0fd0*/  IMAD.MOV.U32 R14, RZ, RZ, R26 ;  /* 0x000000ffff0e7224 */ /* 0x000fe200078e001a */
[C---:B------:R-:W-:Y:S02]  /*0fe0*/  FSETP.GEU.AND P2, PT, |R9|.reuse, 1.469367938527859385e-39, PT ;  /* 0x001000000900780b */ /* 0x040fe40003f4e200 */
[----:B------:R-:W-:-:S02]  /*0ff0*/  LOP3.LUT R7, R9, 0x7ff00000, RZ, 0xc0, !PT ;  /* 0x7ff0000009077812 */ /* 0x000fc400078ec0ff */
[----:B------:R-:W-:Y:S01]  /*1000*/  LOP3.LUT R26, R27, 0x7ff00000, RZ, 0xc0, !PT ;  /* 0x7ff000001b1a7812 */ /* 0x000fe200078ec0ff */
[----:B------:R-:W-:Y:S01]  /*1010*/  @!P0 DMUL R14, R12, 8.98846567431157953865e+307 ;  /* 0x7fe000000c0e8828 */ /* 0x000fe20000000000 */
[----:B------:R-:W-:Y:S02]  /*1020*/  MOV R24, 0x1ca00000 ;  /* 0x1ca0000000187802 */ /* 0x000fe40000000f00 */
[----:B------:R-:W-:Y:S02]  /*1030*/  ISETP.GE.U32.AND P1, PT, R7, R26, PT ;  /* 0x0000001a0700720c */ /* 0x000fe40003f26070 */
[----:B------:R-:W-:Y:S01]  /*1040*/  MOV R25, R7 ;  /* 0x0000000700197202 */ /* 0x000fe20000000f00 */
[----:B------:R-:W0:Y:S02]  /*1050*/  MUFU.RCP64H R17, R15 ;  /* 0x0000000f00117308 */ /* 0x000e240000001800 */
[----:B------:R-:W-:Y:S01]  /*1060*/  @!P2 LOP3.LUT R20, R13, 0x7ff00000, RZ, 0xc0, !PT ;  /* 0x7ff000000d14a812 */ /* 0x000fe200078ec0ff */
[----:B------:R-:W-:Y:S01]  /*1070*/  @!P2 IMAD.MOV.U32 R22, RZ, RZ, RZ ;  /* 0x000000ffff16a224 */ /* 0x000fe200078e00ff */
[----:B------:R-:W-:-:S02]  /*1080*/  @!P0 LOP3.LUT R26, R15, 0x7ff00000, RZ, 0xc0, !PT ;  /* 0x7ff000000f1a8812 */ /* 0x000fc400078ec0ff */
[----:B------:R-:W-:-:S03]  /*1090*/  @!P2 ISETP.GE.U32.AND P3, PT, R7, R20, PT ;  /* 0x000000140700a20c */ /* 0x000fc60003f66070 */
[----:B------:R-:W-:Y:S01]  /*10a0*/  VIADD R27, R26, 0xffffffff ;  /* 0xffffffff1a1b7836 */ /* 0x000fe20000000000 */
[----:B------:R-:W-:-:S04]  /*10b0*/  @!P2 SEL R21, R24, 0x63400000, !P3 ;  /* 0x634000001815a807 */ /* 0x000fc80005800000 */
[----:B------:R-:W-:Y:S01]  /*10c0*/  @!P2 LOP3.LUT R21, R21, 0x80000000, R9, 0xf8, !PT ;  /* 0x800000001515a812 */ /* 0x000fe200078ef809 */
[----:B0-----:R-:W-:-:S03]  /*10d0*/  DFMA R18, R16, -R14, 1 ;  /* 0x3ff000001012742b */ /* 0x001fc6000000080e */
[----:B------:R-:W-:-:S05]  /*10e0*/  @!P2 LOP3.LUT R23, R21, 0x100000, RZ, 0xfc, !PT ;  /* 0x001000001517a812 */ /* 0x000fca00078efcff */
[----:B------:R-:W-:-:S08]  /*10f0*/  DFMA R18, R18, R18, R18 ;  /* 0x000000121212722b */ /* 0x000fd00000000012 */
[----:B------:R-:W-:Y:S01]  /*1100*/  DFMA R18, R16, R18, R16 ;  /* 0x000000121012722b */ /* 0x000fe20000000010 */
[----:B------:R-:W-:Y:S01]  /*1110*/  SEL R17, R24, 0x63400000, !P1 ;  /* 0x6340000018117807 */ /* 0x000fe20004800000 */
[----:B------:R-:W-:-:S03]  /*1120*/  IMAD.MOV.U32 R16, RZ, RZ, R8 ;  /* 0x000000ffff107224 */ /* 0x000fc600078e0008 */
[----:B------:R-:W-:-:S03]  /*1130*/  LOP3.LUT R17, R17, 0x800fffff, R9, 0xf8, !PT ;  /* 0x800fffff11117812 */ /* 0x000fc600078ef809 */
[----:B------:R-:W-:-:S03]  /*1140*/  DFMA R20, R18, -R14, 1 ;  /* 0x3ff000001214742b */ /* 0x000fc6000000080e */
[----:B------:R-:W-:-:S05]  /*1150*/  @!P2 DFMA R16, R16, 2, -R22 ;  /* 0x400000001010a82b */ /* 0x000fca0000000816 */
[----:B------:R-:W-:-:S05]  /*1160*/  DFMA R18, R18, R20, R18 ;  /* 0x000000141212722b */ /* 0x000fca0000000012 */
[----:B------:R-:W-:-:S03]  /*1170*/  @!P2 LOP3.LUT R25, R17, 0x7ff00000, RZ, 0xc0, !PT ;  /* 0x7ff000001119a812 */ /* 0x000fc600078ec0ff */
[----:B------:R-:W-:Y:S02]  /*1180*/  DMUL R20, R18, R16 ;  /* 0x0000001012147228 */ /* 0x000fe40000000000 */
[----:B------:R-:W-:-:S05]  /*1190*/  VIADD R22, R25, 0xffffffff ;  /* 0xffffffff19167836 */ /* 0x000fca0000000000 */
[----:B------:R-:W-:Y:S01]  /*11a0*/  ISETP.GT.U32.AND P0, PT, R22, 0x7feffffe, PT ;  /* 0x7feffffe1600780c */ /* 0x000fe20003f04070 */
[----:B------:R-:W-:-:S03]  /*11b0*/  DFMA R22, R20, -R14, R16 ;  /* 0x8000000e1416722b */ /* 0x000fc60000000010 */
[----:B------:R-:W-:-:S05]  /*11c0*/  ISETP.GT.U32.OR P0, PT, R27, 0x7feffffe, P0 ;  /* 0x7feffffe1b00780c */ /* 0x000fca0000704470 */
[----:B------:R-:W-:-:S08]  /*11d0*/  DFMA R22, R18, R22, R20 ;  /* 0x000000161216722b */ /* 0x000fd00000000014 */
[----:B------:R-:W-:Y:S05]  /*11e0*/  @P0 BRA `(.L_x_46) ;  /* 0x00000000006c0947 */ /* 0x000fea0003800000 */
[----:B------:R-:W-:-:S04]  /*11f0*/  LOP3.LUT R18, R13, 0x7ff00000, RZ, 0xc0, !PT ;  /* 0x7ff000000d127812 */ /* 0x000fc800078ec0ff */
[CC--:B------:R-:W-:Y:S02]  /*1200*/  VIADDMNMX R8, R7.reuse, -R18.reuse, 0xb9600000, !PT ;  /* 0xb960000007087446 */ /* 0x0c0fe40007800912 */
[----:B------:R-:W-:Y:S02]  /*1210*/  ISETP.GE.U32.AND P0, PT, R7, R18, PT ;  /* 0x000000120700720c */ /* 0x000fe40003f06070 */
[----:B------:R-:W-:Y:S01]  /*1220*/  VIMNMX R7, PT, PT, R8, 0x46a00000, PT ;  /* 0x46a0000008077848 */ /* 0x000fe20003fe0100 */
[----:B------:R-:W-:Y:S01]  /*1230*/  IMAD.MOV.U32 R8, RZ, RZ, RZ ;  /* 0x000000ffff087224 */ /* 0x000fe200078e00ff */
[----:B------:R-:W-:-:S04]  /*1240*/  SEL R24, R24, 0x63400000, !P0 ;  /* 0x6340000018187807 */ /* 0x000fc80004000000 */
[----:B------:R-:W-:-:S05]  /*1250*/  IADD3 R7, PT, PT, -R24, R7, RZ ;  /* 0x0000000718077210 */ /* 0x000fca0007ffe1ff */
[----:B------:R-:W-:-:S06]  /*1260*/  VIADD R9, R7, 0x7fe00000 ;  /* 0x7fe0000007097836 */ /* 0x000fcc0000000000 */
[----:B------:R-:W-:-:S10]  /*1270*/  DMUL R18, R22, R8 ;  /* 0x0000000816127228 */ /* 0x000fd40000000000 */
[----:B------:R-:W-:-:S13]  /*1280*/  FSETP.GTU.AND P0, PT, |R19|, 1.469367938527859385e-39, PT ;  /* 0x001000001300780b */ /* 0x000fda0003f0c200 */
[----:B------:R-:W-:Y:S05]  /*1290*/  @P0 BRA `(.L_x_47) ;  /* 0x0000000000940947 */ /* 0x000fea0003800000 */
[----:B------:R-:W-:Y:S01]  /*12a0*/  DFMA R14, R22, -R14, R16 ;  /* 0x8000000e160e722b */ /* 0x000fe20000000010 */
[----:B------:R-:W-:-:S09]  /*12b0*/  MOV R12, RZ ;  /* 0x000000ff000c7202 */ /* 0x000fd20000000f00 */
[C---:B------:R-:W-:Y:S02]  /*12c0*/  FSETP.NEU.AND P0, PT, R15.reuse, RZ, PT ;  /* 0x000000ff0f00720b */ /* 0x040fe40003f0d000 */
[----:B------:R-:W-:-:S04]  /*12d0*/  LOP3.LUT R17, R15, 0x80000000, R13, 0x48, !PT ;  /* 0x800000000f117812 */ /* 0x000fc800078e480d */
[----:B------:R-:W-:-:S07]  /*12e0*/  LOP3.LUT R13, R17, R9, RZ, 0xfc, !PT ;  /* 0x00000009110d7212 */ /* 0x000fce00078efcff */
[----:B------:R-:W-:Y:S05]  /*12f0*/  @!P0 BRA `(.L_x_47) ;  /* 0x00000000007c8947 */ /* 0x000fea0003800000 */
[----:B------:R-:W-:Y:S01]  /*1300*/  IMAD.MOV R9, RZ, RZ, -R7 ;  /* 0x000000ffff097224 */ /* 0x000fe200078e0a07 */
[----:B------:R-:W-:Y:S01]  /*1310*/  DMUL.RP R12, R22, R12 ;  /* 0x0000000c160c7228 */ /* 0x000fe20000008000 */
[----:B------:R-:W-:Y:S01]  /*1320*/  IMAD.MOV.U32 R8, RZ, RZ, RZ ;  /* 0x000000ffff087224 */ /* 0x000fe200078e00ff */
[----:B------:R-:W-:-:S05]  /*1330*/  IADD3 R7, PT, PT, -R7, -0x43300000, RZ ;  /* 0xbcd0000007077810 */ /* 0x000fca0007ffe1ff */
[----:B------:R-:W-:-:S03]  /*1340*/  DFMA R8, R18, -R8, R22 ;  /* 0x800000081208722b */ /* 0x000fc60000000016 */
[----:B------:R-:W-:-:S07]  /*1350*/  LOP3.LUT R17, R13, R17, RZ, 0x3c, !PT ;  /* 0x000000110d117212 */ /* 0x000fce00078e3cff */
[----:B------:R-:W-:-:S04]  /*1360*/  FSETP.NEU.AND P0, PT, |R9|, R7, PT ;  /* 0x000000070900720b */ /* 0x000fc80003f0d200 */
[----:B------:R-:W-:Y:S02]  /*1370*/  FSEL R18, R12, R18, !P0 ;  /* 0x000000120c127208 */ /* 0x000fe40004000000 */
[----:B------:R-:W-:Y:S01]  /*1380*/  FSEL R19, R17, R19, !P0 ;  /* 0x0000001311137208 */ /* 0x000fe20004000000 */
[----:B------:R-:W-:Y:S06]  /*1390*/  BRA `(.L_x_47) ;  /* 0x0000000000547947 */ /* 0x000fec0003800000 */
.L_x_46:
[----:B------:R-:W-:-:S14]  /*13a0*/  DSETP.NAN.AND P0, PT, R8, R8, PT ;  /* 0x000000080800722a */ /* 0x000fdc0003f08000 */
[----:B------:R-:W-:Y:S05]  /*13b0*/  @P0 BRA `(.L_x_48) ;  /* 0x0000000000440947 */ /* 0x000fea0003800000 */
[----:B------:R-:W-:-:S14]  /*13c0*/  DSETP.NAN.AND P0, PT, R12, R12, PT ;  /* 0x0000000c0c00722a */ /* 0x000fdc0003f08000 */
[----:B------:R-:W-:Y:S05]  /*13d0*/  @P0 BRA `(.L_x_49) ;  /* 0x0000000000300947 */ /* 0x000fea0003800000 */
[----:B------:R-:W-:Y:S01]  /*13e0*/  ISETP.NE.AND P0, PT, R25, R26, PT ;  /* 0x0000001a1900720c */ /* 0x000fe20003f05270 */
[----:B------:R-:W-:Y:S01]  /*13f0*/  IMAD.MOV.U32 R19, RZ, RZ, -0x80000 ;  /* 0xfff80000ff137424 */ /* 0x000fe200078e00ff */
[----:B------:R-:W-:-:S11]  /*1400*/  MOV R18, 0x0 ;  /* 0x0000000000127802 */ /* 0x000fd60000000f00 */
[----:B------:R-:W-:Y:S05]  /*1410*/  @!P0 BRA `(.L_x_47) ;  /* 0x0000000000348947 */ /* 0x000fea0003800000 */
[----:B------:R-:W-:Y:S02]  /*1420*/  ISETP.NE.AND P0, PT, R25, 0x7ff00000, PT ;  /* 0x7ff000001900780c */ /* 0x000fe40003f05270 */
[----:B------:R-:W-:Y:S02]  /*1430*/  LOP3.LUT R19, R9, 0x80000000, R13, 0x48, !PT ;  /* 0x8000000009137812 */ /* 0x000fe400078e480d */
[----:B------:R-:W-:-:S13]  /*1440*/  ISETP.EQ.OR P0, PT, R26, RZ, !P0 ;  /* 0x000000ff1a00720c */ /* 0x000fda0004702670 */
[----:B------:R-:W-:Y:S01]  /*1450*/  @P0 LOP3.LUT R7, R19, 0x7ff00000, RZ, 0xfc, !PT ;  /* 0x7ff0000013070812 */ /* 0x000fe200078efcff */
[----:B------:R-:W-:Y:S01]  /*1460*/  @!P0 IMAD.MOV.U32 R18, RZ, RZ, RZ ;  /* 0x000000ffff128224 */ /* 0x000fe200078e00ff */
[----:B------:R-:W-:-:S03]  /*1470*/  @P0 MOV R18, RZ ;  /* 0x000000ff00120202 */ /* 0x000fc60000000f00 */
[----:B------:R-:W-:Y:S01]  /*1480*/  @P0 IMAD.MOV.U32 R19, RZ, RZ, R7 ;  /* 0x000000ffff130224 */ /* 0x000fe200078e0007 */
[----:B------:R-:W-:Y:S06]  /*1490*/  BRA `(.L_x_47) ;  /* 0x0000000000147947 */ /* 0x000fec0003800000 */
.L_x_49:
[----:B------:R-:W-:Y:S01]  /*14a0*/  LOP3.LUT R19, R13, 0x80000, RZ, 0xfc, !PT ;  /* 0x000800000d137812 */ /* 0x000fe200078efcff */
[----:B------:R-:W-:Y:S01]  /*14b0*/  IMAD.MOV.U32 R18, RZ, RZ, R12 ;  /* 0x000000ffff127224 */ /* 0x000fe200078e000c */
[----:B------:R-:W-:Y:S06]  /*14c0*/  BRA `(.L_x_47) ;  /* 0x0000000000087947 */ /* 0x000fec0003800000 */
.L_x_48:
[----:B------:R-:W-:Y:S02]  /*14d0*/  LOP3.LUT R19, R9, 0x80000, RZ, 0xfc, !PT ;  /* 0x0008000009137812 */ /* 0x000fe400078efcff */
[----:B------:R-:W-:-:S07]  /*14e0*/  MOV R18, R8 ;  /* 0x0000000800127202 */ /* 0x000fce0000000f00 */
.L_x_47:
[----:B------:R-:W-:Y:S05]  /*14f0*/  BSYNC.RECONVERGENT B0 ;  /* 0x0000000000007941 */ /* 0x000fea0003800200 */
.L_x_45:
[----:B------:R-:W-:Y:S02]  /*1500*/  HFMA2 R7, -RZ, RZ, 0, 0 ;  /* 0x00000000ff077431 */ /* 0x000fe400000001ff */
[----:B------:R-:W-:Y:S02]  /*1510*/  IMAD.MOV.U32 R12, RZ, RZ, R18 ;  /* 0x000000ffff0c7224 */ /* 0x000fe400078e0012 */
[----:B------:R-:W-:Y:S01]  /*1520*/  IMAD.MOV.U32 R13, RZ, RZ, R19 ;  /* 0x000000ffff0d7224 */ /* 0x000fe200078e0013 */
[----:B------:R-:W-:Y:S06]  /*1530*/  RET.REL.NODEC R6 `(_Z5POTF2Pdii) ;  /* 0xffffffe806b07950 */ /* 0x000fec0003c3ffff */
        .weak           $__internal_2_$__cuda_sm20_dsqrt_rn_f64_mediumpath_v1
        .type           $__internal_2_$__cuda_sm20_dsqrt_rn_f64_mediumpath_v1,@function
        .size           $__internal_2_$__cuda_sm20_dsqrt_rn_f64_mediumpath_v1,(.L_x_57 - $__internal_2_$__cuda_sm20_dsqrt_rn_f64_mediumpath_v1)
$__internal_2_$__cuda_sm20_dsqrt_rn_f64_mediumpath_v1:
[----:B------:R-:W-:Y:S01]  /*1540*/  ISETP.GE.U32.AND P0, PT, R10, -0x3400000, PT ;  /* 0xfcc000000a00780c */ /* 0x000fe20003f06070 */
[----:B------:R-:W-:Y:S01]  /*1550*/  BSSY.RECONVERGENT B2, `(.L_x_50) ;  /* 0x0000024000027945 */ /* 0x000fe20003800200 */
[----:B------:R-:W-:-:S11]  /*1560*/  IMAD.MOV.U32 R19, RZ, RZ, R21 ;  /* 0x000000ffff137224 */ /* 0x000fd600078e0015 */
[----:B------:R-:W-:Y:S05]  /*1570*/  @!P0 BRA `(.L_x_51) ;  /* 0x0000000000208947 */ /* 0x000fea0003800000 */
[----:B------:R-:W-:-:S10]  /*1580*/  DFMA.RM R12, R14, R18, R12 ;  /* 0x000000120e0c722b */ /* 0x000fd4000000400c */
[----:B------:R-:W-:-:S05]  /*1590*/  IADD3 R10, P0, PT, R12, 0x1, RZ ;  /* 0x000000010c0a7810 */ /* 0x000fca0007f1e0ff */
[----:B------:R-:W-:-:S06]  /*15a0*/  IMAD.X R11, RZ, RZ, R13, P0 ;  /* 0x000000ffff0b7224 */ /* 0x000fcc00000e060d */
[----:B------:R-:W-:-:S08]  /*15b0*/  DFMA.RP R8, -R12, R10, R8 ;  /* 0x0000000a0c08722b */ /* 0x000fd00000008108 */
[----:B------:R-:W-:-:S06]  /*15c0*/  DSETP.GT.AND P0, PT, R8, RZ, PT ;  /* 0x000000ff0800722a */ /* 0x000fcc0003f04000 */
[----:B------:R-:W-:Y:S02]  /*15d0*/  FSEL R10, R10, R12, P0 ;  /* 0x0000000c0a0a7208 */ /* 0x000fe40000000000 */
[----:B------:R-:W-:Y:S01]  /*15e0*/  FSEL R11, R11, R13, P0 ;  /* 0x0000000d0b0b7208 */ /* 0x000fe20000000000 */
[----:B------:R-:W-:Y:S06]  /*15f0*/  BRA `(.L_x_52) ;  /* 0x0000000000647947 */ /* 0x000fec0003800000 */
.L_x_51:
[----:B------:R-:W-:-:S14]  /*1600*/  DSETP.NE.AND P0, PT, R8, RZ, PT ;  /* 0x000000ff0800722a */ /* 0x000fdc0003f05000 */
[----:B------:R-:W-:Y:S05]  /*1610*/  @!P0 BRA `(.L_x_53) ;  /* 0x0000000000588947 */ /* 0x000fea0003800000 */
[----:B------:R-:W-:-:S13]  /*1620*/  ISETP.GE.AND P0, PT, R9, RZ, PT ;  /* 0x000000ff0900720c */ /* 0x000fda0003f06270 */
[----:B------:R-:W-:Y:S01]  /*1630*/  @!P0 MOV R10, 0x0 ;  /* 0x00000000000a8802 */ /* 0x000fe20000000f00 */
[----:B------:R-:W-:Y:S01]  /*1640*/  @!P0 IMAD.MOV.U32 R11, RZ, RZ, -0x80000 ;  /* 0xfff80000ff0b8424 */ /* 0x000fe200078e00ff */
[----:B------:R-:W-:Y:S06]  /*1650*/  @!P0 BRA `(.L_x_52) ;  /* 0x00000000004c8947 */ /* 0x000fec0003800000 */
[----:B------:R-:W-:-:S13]  /*1660*/  ISETP.GT.AND P0, PT, R9, 0x7fefffff, PT ;  /* 0x7fefffff0900780c */ /* 0x000fda0003f04270 */
[----:B------:R-:W-:Y:S05]  /*1670*/  @P0 BRA `(.L_x_53) ;  /* 0x0000000000400947 */ /* 0x000fea0003800000 */
[----:B------:R-:W-:Y:S01]  /*1680*/  DMUL R8, R8, 8.11296384146066816958e+31 ;  /* 0x4690000008087828 */ /* 0x000fe20000000000 */
[----:B------:R-:W-:Y:S01]  /*1690*/  IMAD.MOV.U32 R10, RZ, RZ, RZ ;  /* 0x000000ffff0a7224 */ /* 0x000fe200078e00ff */
[----:B------:R-:W-:Y:S01]  /*16a0*/  MOV R14, 0x0 ;  /* 0x00000000000e7802 */ /* 0x000fe20000000f00 */
[----:B------:R-:W-:-:S03]  /*16b0*/  IMAD.MOV.U32 R15, RZ, RZ, 0x3fd80000 ;  /* 0x3fd80000ff0f7424 */ /* 0x000fc600078e00ff */
[----:B------:R-:W0:Y:S02]  /*16c0*/  MUFU.RSQ64H R11, R9 ;  /* 0x00000009000b7308 */ /* 0x000e240000001c00 */
[----:B0-----:R-:W-:-:S08]  /*16d0*/  DMUL R12, R10, R10 ;  /* 0x0000000a0a0c7228 */ /* 0x001fd00000000000 */
[----:B------:R-:W-:-:S08]  /*16e0*/  DFMA R12, R8, -R12, 1 ;  /* 0x3ff00000080c742b */ /* 0x000fd0000000080c */
[----:B------:R-:W-:Y:S02]  /*16f0*/  DFMA R14, R12, R14, 0.5 ;  /* 0x3fe000000c0e742b */ /* 0x000fe4000000000e */
[----:B------:R-:W-:-:S08]  /*1700*/  DMUL R12, R10, R12 ;  /* 0x0000000c0a0c7228 */ /* 0x000fd00000000000 */
[----:B------:R-:W-:-:S08]  /*1710*/  DFMA R12, R14, R12, R10 ;  /* 0x0000000c0e0c722b */ /* 0x000fd0000000000a */
[----:B------:R-:W-:Y:S02]  /*1720*/  DMUL R10, R8, R12 ;  /* 0x0000000c080a7228 */ /* 0x000fe40000000000 */
[----:B------:R-:W-:-:S06]  /*1730*/  VIADD R13, R13, 0xfff00000 ;  /* 0xfff000000d0d7836 */ /* 0x000fcc0000000000 */
[----:B------:R-:W-:-:S08]  /*1740*/  DFMA R14, R10, -R10, R8 ;  /* 0x8000000a0a0e722b */ /* 0x000fd00000000008 */
[----:B------:R-:W-:-:S10]  /*1750*/  DFMA R10, R12, R14, R10 ;  /* 0x0000000e0c0a722b */ /* 0x000fd4000000000a */
[----:B------:R-:W-:Y:S01]  /*1760*/  IADD3 R11, PT, PT, R11, -0x3500000, RZ ;  /* 0xfcb000000b0b7810 */ /* 0x000fe20007ffe0ff */
[----:B------:R-:W-:Y:S06]  /*1770*/  BRA `(.L_x_52) ;  /* 0x0000000000047947 */ /* 0x000fec0003800000 */
.L_x_53:
[----:B------:R-:W-:-:S11]  /*1780*/  DADD R10, R8, R8 ;  /* 0x00000000080a7229 */ /* 0x000fd60000000008 */
.L_x_52:
[----:B------:R-:W-:Y:S05]  /*1790*/  BSYNC.RECONVERGENT B2 ;  /* 0x0000000000027941 */ /* 0x000fea0003800200 */
.L_x_50:
[----:B------:R-:W-:-:S04]  /*17a0*/  IMAD.MOV.U32 R17, RZ, RZ, 0x0 ;  /* 0x00000000ff117424 */ /* 0x000fc800078e00ff */
[----:B------:R-:W-:Y:S05]  /*17b0*/  RET.REL.NODEC R16 `(_Z5POTF2Pdii) ;  /* 0xffffffe810107950 */ /* 0x000fea0003c3ffff */
.L_x_54:
        /* <DEDUP_REMOVED lines=12> */
.L_x_57:


//--------------------- .nv.shared.reserved.0     --------------------------
	.section	.nv.shared.reserved.0,"aw",@nobits
	.weak		__nv_reservedSMEM_offset_0_alias
	.size		__nv_reservedSMEM_offset_0_alias, 0, 64
	.other		__nv_reservedSMEM_offset_0_alias,@"STO_CUDA_RESERVED_SHARED STV_DEFAULT"
__nv_reservedSMEM_offset_0_alias:
	.zero		0
	.zero		64


//--------------------- .nv.constant0._Z4RKSYPdiii --------------------------
	.section	.nv.constant0._Z4RKSYPdiii,"a",@progbits
	.sectionflags	@""
	.align	4
.nv.constant0._Z4RKSYPdiii:
	.zero		916


//--------------------- .nv.constant0._Z4TRSMcPdiS_iii --------------------------
	.section	.nv.constant0._Z4TRSMcPdiS_iii,"a",@progbits
	.sectionflags	@""
	.align	4
.nv.constant0._Z4TRSMcPdiS_iii:
	.zero		940


//--------------------- .nv.constant0._Z5POTF2Pdii --------------------------
	.section	.nv.constant0._Z5POTF2Pdii,"a",@progbits
	.sectionflags	@""
	.align	4
.nv.constant0._Z5POTF2Pdii:
	.zero		912


//--------------------- SYMBOLS --------------------------

	.type		.nv.reservedSmem.offset0,@object
	.size		.nv.reservedSmem.offset0,0x4
